def attn_fwd(
    Q,
    K,
    V,
    Out,
    Lse,
    sm_scale,
    stride_qz,
    stride_qh,
    stride_qm,
    stride_qk,
    stride_kz,
    stride_kh,
    stride_kn,
    stride_kk,
    stride_vz,
    stride_vh,
    stride_vn,
    stride_vk,
    stride_oz,
    stride_oh,
    stride_om,
    stride_ok,
    seqlen_q,
    seqlen_k,
    BLOCK_M: tl.constexpr,
    BLOCK_N: tl.constexpr,
    HEAD_DIM: tl.constexpr,
    CAUSAL: tl.constexpr,
):
    start_m = tl.program_id(0)
    off_hz = tl.program_id(1)
    q_off = off_hz * stride_qh
    k_off = off_hz * stride_kh
    v_off = off_hz * stride_vh
    offs_m = start_m * BLOCK_M + tl.arange(0, BLOCK_M)
    offs_d = tl.arange(0, HEAD_DIM)
    offs_n = tl.arange(0, BLOCK_N)
    q_ptrs = Q + q_off + offs_m[:, None] * stride_qm + offs_d[None, :] * stride_qk
    k_ptrs = K + k_off + offs_d[:, None] * stride_kk + offs_n[None, :] * stride_kn
    v_ptrs = V + v_off + offs_n[:, None] * stride_vn + offs_d[None, :] * stride_vk
    m_i = tl.full([BLOCK_M], float("-inf"), dtype=tl.float32)
    l_i = tl.zeros([BLOCK_M], dtype=tl.float32) + 1.0
    acc = tl.zeros([BLOCK_M, HEAD_DIM], dtype=tl.float32)
    q = tl.load(q_ptrs)
    acc, l_i, m_i = _attn_fwd_inner(
        acc,
        l_i,
        m_i,
        q,
        k_ptrs,
        v_ptrs,
        sm_scale,
        stride_kn,
        stride_vn,
        start_m,
        seqlen_k,
        BLOCK_M,
        BLOCK_N,
        HEAD_DIM,
        CAUSAL,
    )
    acc = acc / l_i[:, None]
    lse = m_i + tl.math.log2(l_i) / 1.4426950408889634
    o_ptrs = (
        Out
        + off_hz * stride_oh
        + offs_m[:, None] * stride_om
        + offs_d[None, :] * stride_ok
    )
    tl.store(o_ptrs, acc.to(Out.dtype.element_ty))
    tl.store(Lse + off_hz * seqlen_q + offs_m, lse)

# config = {"BLOCK_M": 32, "BLOCK_N": 32, "HEAD_DIM": 256, "arch": "sm_100", "causal": false, "dtype": "bf16", "num_stages": 2, "num_warps": 8}
# arch = sm_100


// ===== COMPILED SASS (sm_100a) =====

	.target	sm_100a

	.elftype	@"ET_EXEC"


//--------------------- .note.nv.tkinfo           --------------------------
	.section	.note.nv.tkinfo,"",@"SHT_NOTE"
	.sectionflags	@"SHF_NOTE_NV_TKINFO"
	.tkinfo
        /*0018*/ 	.word	0x00000081
        /*0030*/ 	.string	""
        /*0030*/ 	.string	"ptxas-blackwell"
        /*0030*/ 	.string	"Cuda compilation tools, release 12.9, V12.9.86"
        /*0030*/ 	.string	"Build cuda_12.9.r12.9/compiler.36037853_0"
        /*0030*/ 	.string	"-v  -suppress-debug-info  -lineinfo  -arch sm_100a "



//--------------------- .note.nv.cuver            --------------------------
	.section	.note.nv.cuver,"",@"SHT_NOTE"
	.sectionflags	@"SHF_NOTE_NV_CUVER"
        /*0018*/ 	.short	0x0001
        /*001a*/ 	.short	0x0064
        /*001c*/ 	.short	0x0001
        /*001e*/ 	.short	0x0000
        /*0020*/ 	.short	0x0001
        /*0022*/ 	.short	0x0000


//--------------------- .nv.info                  --------------------------
	.section	.nv.info,"",@"SHT_CUDA_INFO"
	.align	4


	//----- nvinfo : EIATTR_REGCOUNT
	.align		4
        /*0000*/ 	.byte	0x04, 0x2f
        /*0002*/ 	.short	(.L_2 - .L_1)
	.align		4
.L_1:
        /*0004*/ 	.word	index@(attn_fwd)
        /*0008*/ 	.word	0x000000f5


	//----- nvinfo : EIATTR_FRAME_SIZE
	.align		4
.L_2:
        /*000c*/ 	.byte	0x04, 0x11
        /*000e*/ 	.short	(.L_4 - .L_3)
	.align		4
.L_3:
        /*0010*/ 	.word	index@(attn_fwd)
        /*0014*/ 	.word	0x00000000


	//----- nvinfo : EIATTR_MIN_STACK_SIZE
	.align		4
.L_4:
        /*0018*/ 	.byte	0x04, 0x12
        /*001a*/ 	.short	(.L_6 - .L_5)
	.align		4
.L_5:
        /*001c*/ 	.word	index@(attn_fwd)
        /*0020*/ 	.word	0x00000000
.L_6:


//--------------------- .nv.info.attn_fwd         --------------------------
	.section	.nv.info.attn_fwd,"",@"SHT_CUDA_INFO"
	.sectionflags	@""
	.align	4


	//----- nvinfo : EIATTR_CUDA_API_VERSION
	.align		4
        /*0000*/ 	.byte	0x04, 0x37
        /*0002*/ 	.short	(.L_8 - .L_7)
.L_7:
        /*0004*/ 	.word	0x00000081


	//----- nvinfo : EIATTR_KPARAM_INFO
	.align		4
.L_8:
        /*0008*/ 	.byte	0x04, 0x17
        /*000a*/ 	.short	(.L_10 - .L_9)
.L_9:
        /*000c*/ 	.word	0x00000000
        /*0010*/ 	.short	0x0019
        /*0012*/ 	.short	0x0080
        /*0014*/ 	.byte	0x00, 0xf4, 0x21, 0x00


	//----- nvinfo : EIATTR_KPARAM_INFO
	.align		4
.L_10:
        /*0018*/ 	.byte	0x04, 0x17
        /*001a*/ 	.short	(.L_12 - .L_11)
.L_11:
        /*001c*/ 	.word	0x00000000
        /*0020*/ 	.short	0x0018
        /*0022*/ 	.short	0x0078
        /*0024*/ 	.byte	0x00, 0xf4, 0x21, 0x00


	//----- nvinfo : EIATTR_KPARAM_INFO
	.align		4
.L_12:
        /*0028*/ 	.byte	0x04, 0x17
        /*002a*/ 	.short	(.L_14 - .L_13)
.L_13:
        /*002c*/ 	.word	0x00000000
        /*0030*/ 	.short	0x0017
        /*0032*/ 	.short	0x0070
        /*0034*/ 	.byte	0x00, 0xf0, 0x11, 0x00


	//----- nvinfo : EIATTR_KPARAM_INFO
	.align		4
.L_14:
        /*0038*/ 	.byte	0x04, 0x17
        /*003a*/ 	.short	(.L_16 - .L_15)
.L_15:
        /*003c*/ 	.word	0x00000000
        /*0040*/ 	.short	0x0016
        /*0042*/ 	.short	0x006c
        /*0044*/ 	.byte	0x00, 0xf0, 0x11, 0x00


	//----- nvinfo : EIATTR_KPARAM_INFO
	.align		4
.L_16:
        /*0048*/ 	.byte	0x04, 0x17
        /*004a*/ 	.short	(.L_18 - .L_17)
.L_17:
        /*004c*/ 	.word	0x00000000
        /*0050*/ 	.short	0x0015
        /*0052*/ 	.short	0x0068
        /*0054*/ 	.byte	0x00, 0xf0, 0x11, 0x00


	//----- nvinfo : EIATTR_KPARAM_INFO
	.align		4
.L_18:
        /*0058*/ 	.byte	0x04, 0x17
        /*005a*/ 	.short	(.L_20 - .L_19)
.L_19:
        /*005c*/ 	.word	0x00000000
        /*0060*/ 	.short	0x0014
        /*0062*/ 	.short	0x0064
        /*0064*/ 	.byte	0x00, 0xf0, 0x11, 0x00


	//----- nvinfo : EIATTR_KPARAM_INFO
	.align		4
.L_20:
        /*0068*/ 	.byte	0x04, 0x17
        /*006a*/ 	.short	(.L_22 - .L_21)
.L_21:
        /*006c*/ 	.word	0x00000000
        /*0070*/ 	.short	0x0013
        /*0072*/ 	.short	0x0060
        /*0074*/ 	.byte	0x00, 0xf0, 0x11, 0x00


	//----- nvinfo : EIATTR_KPARAM_INFO
	.align		4
.L_22:
        /*0078*/ 	.byte	0x04, 0x17
        /*007a*/ 	.short	(.L_24 - .L_23)
.L_23:
        /*007c*/ 	.word	0x00000000
        /*0080*/ 	.short	0x0012
        /*0082*/ 	.short	0x005c
        /*0084*/ 	.byte	0x00, 0xf0, 0x11, 0x00


	//----- nvinfo : EIATTR_KPARAM_INFO
	.align		4
.L_24:
        /*0088*/ 	.byte	0x04, 0x17
        /*008a*/ 	.short	(.L_26 - .L_25)
.L_25:
        /*008c*/ 	.word	0x00000000
        /*0090*/ 	.short	0x0011
        /*0092*/ 	.short	0x0058
        /*0094*/ 	.byte	0x00, 0xf0, 0x11, 0x00


	//----- nvinfo : EIATTR_KPARAM_INFO
	.align		4
.L_26:
        /*0098*/ 	.byte	0x04, 0x17
        /*009a*/ 	.short	(.L_28 - .L_27)
.L_27:
        /*009c*/ 	.word	0x00000000
        /*00a0*/ 	.short	0x0010
        /*00a2*/ 	.short	0x0054
        /*00a4*/ 	.byte	0x00, 0xf0, 0x11, 0x00


	//----- nvinfo : EIATTR_KPARAM_INFO
	.align		4
.L_28:
        /*00a8*/ 	.byte	0x04, 0x17
        /*00aa*/ 	.short	(.L_30 - .L_29)
.L_29:
        /*00ac*/ 	.word	0x00000000
        /*00b0*/ 	.short	0x000f
        /*00b2*/ 	.short	0x0050
        /*00b4*/ 	.byte	0x00, 0xf0, 0x11, 0x00


	//----- nvinfo : EIATTR_KPARAM_INFO
	.align		4
.L_30:
        /*00b8*/ 	.byte	0x04, 0x17
        /*00ba*/ 	.short	(.L_32 - .L_31)
.L_31:
        /*00bc*/ 	.word	0x00000000
        /*00c0*/ 	.short	0x000e
        /*00c2*/ 	.short	0x004c
        /*00c4*/ 	.byte	0x00, 0xf0, 0x11, 0x00


	//----- nvinfo : EIATTR_KPARAM_INFO
	.align		4
.L_32:
        /*00c8*/ 	.byte	0x04, 0x17
        /*00ca*/ 	.short	(.L_34 - .L_33)
.L_33:
        /*00cc*/ 	.word	0x00000000
        /*00d0*/ 	.short	0x000d
        /*00d2*/ 	.short	0x0048
        /*00d4*/ 	.byte	0x00, 0xf0, 0x11, 0x00


	//----- nvinfo : EIATTR_KPARAM_INFO
	.align		4
.L_34:
        /*00d8*/ 	.byte	0x04, 0x17
        /*00da*/ 	.short	(.L_36 - .L_35)
.L_35:
        /*00dc*/ 	.word	0x00000000
        /*00e0*/ 	.short	0x000c
        /*00e2*/ 	.short	0x0044
        /*00e4*/ 	.byte	0x00, 0xf0, 0x11, 0x00


	//----- nvinfo : EIATTR_KPARAM_INFO
	.align		4
.L_36:
        /*00e8*/ 	.byte	0x04, 0x17
        /*00ea*/ 	.short	(.L_38 - .L_37)
.L_37:
        /*00ec*/ 	.word	0x00000000
        /*00f0*/ 	.short	0x000b
        /*00f2*/ 	.short	0x0040
        /*00f4*/ 	.byte	0x00, 0xf0, 0x11, 0x00


	//----- nvinfo : EIATTR_KPARAM_INFO
	.align		4
.L_38:
        /*00f8*/ 	.byte	0x04, 0x17
        /*00fa*/ 	.short	(.L_40 - .L_39)
.L_39:
        /*00fc*/ 	.word	0x00000000
        /*0100*/ 	.short	0x000a
        /*0102*/ 	.short	0x003c
        /*0104*/ 	.byte	0x00, 0xf0, 0x11, 0x00


	//----- nvinfo : EIATTR_KPARAM_INFO
	.align		4
.L_40:
        /*0108*/ 	.byte	0x04, 0x17
        /*010a*/ 	.short	(.L_42 - .L_41)
.L_41:
        /*010c*/ 	.word	0x00000000
        /*0110*/ 	.short	0x0009
        /*0112*/ 	.short	0x0038
        /*0114*/ 	.byte	0x00, 0xf0, 0x11, 0x00


	//----- nvinfo : EIATTR_KPARAM_INFO
	.align		4
.L_42:
        /*0118*/ 	.byte	0x04, 0x17
        /*011a*/ 	.short	(.L_44 - .L_43)
.L_43:
        /*011c*/ 	.word	0x00000000
        /*0120*/ 	.short	0x0008
        /*0122*/ 	.short	0x0034
        /*0124*/ 	.byte	0x00, 0xf0, 0x11, 0x00


	//----- nvinfo : EIATTR_KPARAM_INFO
	.align		4
.L_44:
        /*0128*/ 	.byte	0x04, 0x17
        /*012a*/ 	.short	(.L_46 - .L_45)
.L_45:
        /*012c*/ 	.word	0x00000000
        /*0130*/ 	.short	0x0007
        /*0132*/ 	.short	0x0030
        /*0134*/ 	.byte	0x00, 0xf0, 0x11, 0x00


	//----- nvinfo : EIATTR_KPARAM_INFO
	.align		4
.L_46:
        /*0138*/ 	.byte	0x04, 0x17
        /*013a*/ 	.short	(.L_48 - .L_47)
.L_47:
        /*013c*/ 	.word	0x00000000
        /*0140*/ 	.short	0x0006
        /*0142*/ 	.short	0x002c
        /*0144*/ 	.byte	0x00, 0xf0, 0x11, 0x00


	//----- nvinfo : EIATTR_KPARAM_INFO
	.align		4
.L_48:
        /*0148*/ 	.byte	0x04, 0x17
        /*014a*/ 	.short	(.L_50 - .L_49)
.L_49:
        /*014c*/ 	.word	0x00000000
        /*0150*/ 	.short	0x0005
        /*0152*/ 	.short	0x0028
        /*0154*/ 	.byte	0x00, 0xf0, 0x11, 0x00


	//----- nvinfo : EIATTR_KPARAM_INFO
	.align		4
.L_50:
        /*0158*/ 	.byte	0x04, 0x17
        /*015a*/ 	.short	(.L_52 - .L_51)
.L_51:
        /*015c*/ 	.word	0x00000000
        /*0160*/ 	.short	0x0004
        /*0162*/ 	.short	0x0020
        /*0164*/ 	.byte	0x00, 0xf4, 0x21, 0x00


	//----- nvinfo : EIATTR_KPARAM_INFO
	.align		4
.L_52:
        /*0168*/ 	.byte	0x04, 0x17
        /*016a*/ 	.short	(.L_54 - .L_53)
.L_53:
        /*016c*/ 	.word	0x00000000
        /*0170*/ 	.short	0x0003
        /*0172*/ 	.short	0x0018
        /*0174*/ 	.byte	0x00, 0xf4, 0x21, 0x00


	//----- nvinfo : EIATTR_KPARAM_INFO
	.align		4
.L_54:
        /*0178*/ 	.byte	0x04, 0x17
        /*017a*/ 	.short	(.L_56 - .L_55)
.L_55:
        /*017c*/ 	.word	0x00000000
        /*0180*/ 	.short	0x0002
        /*0182*/ 	.short	0x0010
        /*0184*/ 	.byte	0x00, 0xf4, 0x21, 0x00


	//----- nvinfo : EIATTR_KPARAM_INFO
	.align		4
.L_56:
        /*0188*/ 	.byte	0x04, 0x17
        /*018a*/ 	.short	(.L_58 - .L_57)
.L_57:
        /*018c*/ 	.word	0x00000000
        /*0190*/ 	.short	0x0001
        /*0192*/ 	.short	0x0008
        /*0194*/ 	.byte	0x00, 0xf4, 0x21, 0x00


	//----- nvinfo : EIATTR_KPARAM_INFO
	.align		4
.L_58:
        /*0198*/ 	.byte	0x04, 0x17
        /*019a*/ 	.short	(.L_60 - .L_59)
.L_59:
        /*019c*/ 	.word	0x00000000
        /*01a0*/ 	.short	0x0000
        /*01a2*/ 	.short	0x0000
        /*01a4*/ 	.byte	0x00, 0xf4, 0x21, 0x00


	//----- nvinfo : EIATTR_SPARSE_MMA_MASK
	.align		4
.L_60:
        /*01a8*/ 	.byte	0x03, 0x50
        /*01aa*/ 	.short	0x0000


	//----- nvinfo : EIATTR_MAXREG_COUNT
	.align		4
        /*01ac*/ 	.byte	0x03, 0x1b
        /*01ae*/ 	.short	0x00ff


	//----- nvinfo : EIATTR_NUM_BARRIERS
	.align		4
        /*01b0*/ 	.byte	0x02, 0x4c
        /*01b2*/ 	.byte	0x01
	.zero		1


	//----- nvinfo : EIATTR_COOP_GROUP_MASK_REGIDS
	.align		4
        /*01b4*/ 	.byte	0x04, 0x29
        /*01b6*/ 	.short	(.L_62 - .L_61)


	//   ....[0]....
.L_61:
        /*01b8*/ 	.word	0xffffffff


	//   ....[1]....
        /*01bc*/ 	.word	0xffffffff


	//   ....[2]....
        /*01c0*/ 	.word	0xffffffff


	//   ....[3]....
        /*01c4*/ 	.word	0xffffffff


	//   ....[4]....
        /*01c8*/ 	.word	0xffffffff


	//   ....[5]....
        /*01cc*/ 	.word	0xffffffff


	//   ....[6]....
        /*01d0*/ 	.word	0xffffffff


	//   ....[7]....
        /*01d4*/ 	.word	0xffffffff


	//   ....[8]....
        /*01d8*/ 	.word	0xffffffff


	//   ....[9]....
        /*01dc*/ 	.word	0xffffffff


	//   ....[10]....
        /*01e0*/ 	.word	0xffffffff


	//   ....[11]....
        /*01e4*/ 	.word	0xffffffff


	//   ....[12]....
        /*01e8*/ 	.word	0xffffffff


	//   ....[13]....
        /*01ec*/ 	.word	0xffffffff


	//   ....[14]....
        /*01f0*/ 	.word	0xffffffff


	//   ....[15]....
        /*01f4*/ 	.word	0xffffffff


	//   ....[16]....
        /*01f8*/ 	.word	0xffffffff


	//   ....[17]....
        /*01fc*/ 	.word	0xffffffff


	//   ....[18]....
        /*0200*/ 	.word	0xffffffff


	//   ....[19]....
        /*0204*/ 	.word	0xffffffff


	//----- nvinfo : EIATTR_COOP_GROUP_INSTR_OFFSETS
	.align		4
.L_62:
        /*0208*/ 	.byte	0x04, 0x28
        /*020a*/ 	.short	(.L_64 - .L_63)


	//   ....[0]....
.L_63:
        /*020c*/ 	.word	0x00002bc0


	//   ....[1]....
        /*0210*/ 	.word	0x00002bd0


	//   ....[2]....
        /*0214*/ 	.word	0x00002be0


	//   ....[3]....
        /*0218*/ 	.word	0x00002bf0


	//   ....[4]....
        /*021c*/ 	.word	0x00002c50


	//   ....[5]....
        /*0220*/ 	.word	0x00002c60


	//   ....[6]....
        /*0224*/ 	.word	0x00002c70


	//   ....[7]....
        /*0228*/ 	.word	0x00002c80


	//   ....[8]....
        /*022c*/ 	.word	0x00002db0


	//   ....[9]....
        /*0230*/ 	.word	0x00002dd0


	//   ....[10]....
        /*0234*/ 	.word	0x00003040


	//   ....[11]....
        /*0238*/ 	.word	0x00003050


	//   ....[12]....
        /*023c*/ 	.word	0x00003070


	//   ....[13]....
        /*0240*/ 	.word	0x00003080


	//   ....[14]....
        /*0244*/ 	.word	0x000030b0


	//   ....[15]....
        /*0248*/ 	.word	0x000030e0


	//   ....[16]....
        /*024c*/ 	.word	0x000030f0


	//   ....[17]....
        /*0250*/ 	.word	0x00003100


	//   ....[18]....
        /*0254*/ 	.word	0x000031c0


	//   ....[19]....
        /*0258*/ 	.word	0x000031e0


	//----- nvinfo : EIATTR_VRC_CTA_INIT_COUNT
	.align		4
.L_64:
        /*025c*/ 	.byte	0x02, 0x4a
	.zero		1
	.zero		1


	//----- nvinfo : EIATTR_EXIT_INSTR_OFFSETS
	.align		4
        /*0260*/ 	.byte	0x04, 0x1c
        /*0262*/ 	.short	(.L_66 - .L_65)


	//   ....[0]....
.L_65:
        /*0264*/ 	.word	0x00005b00


	//   ....[1]....
        /*0268*/ 	.word	0x00005b30


	//----- nvinfo : EIATTR_REQNTID
	.align		4
.L_66:
        /*026c*/ 	.byte	0x04, 0x10
        /*026e*/ 	.short	(.L_68 - .L_67)
.L_67:
        /*0270*/ 	.word	0x00000100
        /*0274*/ 	.word	0x00000001
        /*0278*/ 	.word	0x00000001


	//----- nvinfo : EIATTR_CBANK_PARAM_SIZE
	.align		4
.L_68:
        /*027c*/ 	.byte	0x03, 0x19
        /*027e*/ 	.short	0x0088


	//----- nvinfo : EIATTR_PARAM_CBANK
	.align		4
        /*0280*/ 	.byte	0x04, 0x0a
        /*0282*/ 	.short	(.L_70 - .L_69)
	.align		4
.L_69:
        /*0284*/ 	.word	index@(.nv.constant0.attn_fwd)
        /*0288*/ 	.short	0x0380
        /*028a*/ 	.short	0x0088


	//----- nvinfo : EIATTR_SW_WAR
	.align		4
.L_70:
        /*028c*/ 	.byte	0x04, 0x36
        /*028e*/ 	.short	(.L_72 - .L_71)
.L_71:
        /*0290*/ 	.word	0x00000008
.L_72:


//--------------------- .nv.compat                --------------------------
	.section	.nv.compat,"",@"SHT_CUDA_COMPAT_INFO"
	.align	4
        /*0000*/ 	.byte	0x02, 0x02, 0x01, 0x00, 0x02, 0x05, 0x05, 0x00, 0x02, 0x03, 0x00, 0x00, 0x02, 0x06, 0x01, 0x00


//--------------------- .nv.callgraph             --------------------------
	.section	.nv.callgraph,"",@"SHT_CUDA_CALLGRAPH"
	.align	4
	.sectionentsize	8
	.align		4
        /*0000*/ 	.word	0x00000000
	.align		4
        /*0004*/ 	.word	0xffffffff
	.align		4
        /*0008*/ 	.word	0x00000000
	.align		4
        /*000c*/ 	.word	0xfffffffe
	.align		4
        /*0010*/ 	.word	0x00000000
	.align		4
        /*0014*/ 	.word	0xfffffffd
	.align		4
        /*0018*/ 	.word	0x00000000
	.align		4
        /*001c*/ 	.word	0xfffffffc


//--------------------- .nv.constant4             --------------------------
	.section	.nv.constant4,"a",@progbits
	.align	8
	.align		8
.nv.constant4:
        /*0000*/ 	.dword	_$_str


//--------------------- .text.attn_fwd            --------------------------
	.section	.text.attn_fwd,"ax",@progbits
	.align	128
        .global         attn_fwd
        .type           attn_fwd,@function
        .size           attn_fwd,(.L_x_3 - attn_fwd)
        .other          attn_fwd,@"STO_CUDA_ENTRY STV_DEFAULT"
attn_fwd:
.text.attn_fwd:
[----:B------:R-:W0:Y:S01]  /*0000*/  LDC R1, c[0x0][0x37c] ;  /* 0x0000df00ff017b82 */ /* 0x000e220000000800 */
[----:B------:R-:W1:Y:S07]  /*0010*/  S2R R47, SR_TID.X ;  /* 0x00000000002f7919 */ /* 0x000e6e0000002100 */
[----:B------:R-:W2:Y:S01]  /*0020*/  LDC R48, c[0x0][0x3b8] ;  /* 0x0000ee00ff307b82 */ /* 0x000ea20000000800 */
[----:B------:R-:W3:Y:S01]  /*0030*/  LDCU.64 UR4, c[0x0][0x3b0] ;  /* 0x00007600ff0477ac */ /* 0x000ee20008000a00 */
[----:B------:R-:W4:Y:S01]  /*0040*/  S2R R3, SR_CTAID.X ;  /* 0x0000000000037919 */ /* 0x000f220000002500 */
[----:B------:R-:W5:Y:S05]  /*0050*/  LDCU.64 UR10, c[0x0][0x358] ;  /* 0x00006b00ff0a77ac */ /* 0x000f6a0008000a00 */
[----:B------:R-:W3:Y:S08]  /*0060*/  S2UR UR7, SR_CTAID.Y ;  /* 0x00000000000779c3 */ /* 0x000ef00000002600 */
[----:B------:R-:W0:Y:S01]  /*0070*/  LDC.64 R44, c[0x0][0x380] ;  /* 0x0000e000ff2c7b82 */ /* 0x000e220000000a00 */
[----:B-1----:R-:W-:Y:S01]  /*0080*/  SHF.R.U32.HI R17, RZ, 0x5, R47 ;  /* 0x00000005ff117819 */ /* 0x002fe2000001162f */
[----:B---3--:R-:W-:Y:S01]  /*0090*/  UIMAD UR4, UR7, UR4, URZ ;  /* 0x00000004070472a4 */ /* 0x008fe2000f8e02ff */
[----:B------:R-:W-:-:S02]  /*00a0*/  LOP3.LUT R16, R47, 0x1f, RZ, 0xc0, !PT ;  /* 0x0000001f2f107812 */ /* 0x000fc400078ec0ff */
[----:B------:R-:W-:Y:S01]  /*00b0*/  SGXT.U32 R17, R17, 0x3 ;  /* 0x000000031111781a */ /* 0x000fe20000000000 */
[----:B------:R-:W-:Y:S02]  /*00c0*/  USHF.L.U32 UR6, UR4, 0x1, URZ ;  /* 0x0000000104067899 */ /* 0x000fe400080006ff */
[----:B----4-:R-:W-:Y:S02]  /*00d0*/  IMAD R0, R3, 0x20, R16 ;  /* 0x0000002003007824 */ /* 0x010fe400078e0210 */
[----:B--2---:R-:W-:Y:S02]  /*00e0*/  IMAD R5, R17, R48, RZ ;  /* 0x0000003011057224 */ /* 0x004fe400078e02ff */
[----:B------:R-:W-:Y:S01]  /*00f0*/  IMAD R2, R0, UR5, RZ ;  /* 0x0000000500027c24 */ /* 0x000fe2000f8e02ff */
[----:B------:R-:W-:Y:S01]  /*0100*/  UIMAD.WIDE UR4, UR4, 0x2, URZ ;  /* 0x00000002040478a5 */ /* 0x000fe2000f8e02ff */
[----:B------:R-:W-:Y:S02]  /*0110*/  IMAD R7, R48, 0x8, R5 ;  /* 0x0000000830077824 */ /* 0x000fe400078e0205 */
[----:B------:R-:W-:-:S02]  /*0120*/  IMAD.SHL.U32 R3, R2, 0x2, RZ ;  /* 0x0000000202037824 */ /* 0x000fc400078e00ff */
[----:B------:R-:W-:Y:S01]  /*0130*/  IMAD.HI R2, R2, 0x2, RZ ;  /* 0x0000000202027827 */ /* 0x000fe200078e02ff */
[----:B------:R-:W-:Y:S02]  /*0140*/  LEA R8, R48, R7, 0x3 ;  /* 0x0000000730087211 */ /* 0x000fe400078e18ff */
[----:B0-----:R-:W-:-:S03]  /*0150*/  IADD3 R44, P0, P1, R3, UR6, R44 ;  /* 0x00000006032c7c10 */ /* 0x001fc6000f91e02c */
[----:B------:R-:W-:Y:S01]  /*0160*/  IMAD R9, R48, 0x8, R8 ;  /* 0x0000000830097824 */ /* 0x000fe200078e0208 */
[----:B------:R-:W-:Y:S02]  /*0170*/  IADD3.X R46, PT, PT, R2, UR5, R45, P0, P1 ;  /* 0x00000005022e7c10 */ /* 0x000fe400087e242d */
[-C--:B------:R-:W-:Y:S01]  /*0180*/  LEA R2, P0, R5, R44.reuse, 0x1 ;  /* 0x0000002c05027211 */ /* 0x080fe200078008ff */
[C---:B------:R-:W-:Y:S01]  /*0190*/  IMAD R11, R48.reuse, 0x8, R9 ;  /* 0x00000008300b7824 */ /* 0x040fe200078e0209 */
[----:B------:R-:W-:Y:S02]  /*01a0*/  LEA R4, P1, R7, R44, 0x1 ;  /* 0x0000002c07047211 */ /* 0x000fe400078208ff */
[----:B------:R-:W-:Y:S01]  /*01b0*/  LEA.HI.X.SX32 R3, R5, R46, 0x1, P0 ;  /* 0x0000002e05037211 */ /* 0x000fe200000f0eff */
[----:B------:R-:W-:Y:S01]  /*01c0*/  IMAD R13, R48, 0x8, R11 ;  /* 0x00000008300d7824 */ /* 0x000fe200078e020b */
[----:B------:R-:W-:Y:S02]  /*01d0*/  LEA R6, P0, R8, R44, 0x1 ;  /* 0x0000002c08067211 */ /* 0x000fe400078008ff */
[----:B------:R-:W-:Y:S01]  /*01e0*/  LEA.HI.X.SX32 R5, R7, R46, 0x1, P1 ;  /* 0x0000002e07057211 */ /* 0x000fe200008f0eff */
[----:B-----5:R-:W2:Y:S01]  /*01f0*/  LDG.E.U16 R18, desc[UR10][R2.64] ;  /* 0x0000000a02127981 */ /* 0x020ea2000c1e1500 */
[----:B------:R-:W-:-:S02]  /*0200*/  LEA R14, R48, R13, 0x3 ;  /* 0x0000000d300e7211 */ /* 0x000fc400078e18ff */
[----:B------:R-:W-:Y:S01]  /*0210*/  LEA.HI.X.SX32 R7, R8, R46, 0x1, P0 ;  /* 0x0000002e08077211 */ /* 0x000fe200000f0eff */
[----:B------:R-:W3:Y:S01]  /*0220*/  LDG.E.U16 R19, desc[UR10][R4.64] ;  /* 0x0000000a04137981 */ /* 0x000ee2000c1e1500 */
[C---:B------:R-:W-:Y:S01]  /*0230*/  LEA R8, P0, R9.reuse, R44, 0x1 ;  /* 0x0000002c09087211 */ /* 0x040fe200078008ff */
[----:B------:R-:W-:Y:S02]  /*0240*/  IMAD R15, R48, 0x8, R14 ;  /* 0x00000008300f7824 */ /* 0x000fe400078e020e */
[----:B------:R0:W4:Y:S01]  /*0250*/  LDG.E.U16 R20, desc[UR10][R6.64] ;  /* 0x0000000a06147981 */ /* 0x000122000c1e1500 */
[----:B------:R-:W-:Y:S02]  /*0260*/  LEA.HI.X.SX32 R9, R9, R46, 0x1, P0 ;  /* 0x0000002e09097211 */ /* 0x000fe400000f0eff */
[CC--:B------:R-:W-:Y:S02]  /*0270*/  LEA R10, P0, R11.reuse, R44.reuse, 0x1 ;  /* 0x0000002c0b0a7211 */ /* 0x0c0fe400078008ff */
[----:B------:R-:W-:Y:S01]  /*0280*/  LEA R12, P1, R14, R44, 0x1 ;  /* 0x0000002c0e0c7211 */ /* 0x000fe200078208ff */
[----:B------:R1:W5:Y:S01]  /*0290*/  LDG.E.U16 R21, desc[UR10][R8.64] ;  /* 0x0000000a08157981 */ /* 0x000362000c1e1500 */
[----:B------:R-:W-:Y:S01]  /*02a0*/  LEA.HI.X.SX32 R11, R11, R46, 0x1, P0 ;  /* 0x0000002e0b0b7211 */ /* 0x000fe200000f0eff */
[----:B0-----:R-:W-:Y:S01]  /*02b0*/  IMAD R7, R48, 0x8, R15 ;  /* 0x0000000830077824 */ /* 0x001fe200078e020f */
[----:B------:R-:W-:-:S03]  /*02c0*/  LEA R2, P0, R13, R44, 0x1 ;  /* 0x0000002c0d027211 */ /* 0x000fc600078008ff */
[----:B------:R0:W5:Y:S01]  /*02d0*/  LDG.E.U16 R22, desc[UR10][R10.64] ;  /* 0x0000000a0a167981 */ /* 0x000162000c1e1500 */
[----:B-1----:R-:W-:Y:S01]  /*02e0*/  IMAD R9, R48, 0x8, R7 ;  /* 0x0000000830097824 */ /* 0x002fe200078e0207 */
[-C--:B------:R-:W-:Y:S02]  /*02f0*/  LEA.HI.X.SX32 R3, R13, R46.reuse, 0x1, P0 ;  /* 0x0000002e0d037211 */ /* 0x080fe400000f0eff */
[----:B------:R-:W-:Y:S02]  /*0300*/  LEA.HI.X.SX32 R13, R14, R46, 0x1, P1 ;  /* 0x0000002e0e0d7211 */ /* 0x000fe400008f0eff */
[C---:B------:R-:W-:Y:S01]  /*0310*/  LEA R4, P0, R15.reuse, R44, 0x1 ;  /* 0x0000002c0f047211 */ /* 0x040fe200078008ff */
[----:B------:R-:W5:Y:S01]  /*0320*/  LDG.E.U16 R23, desc[UR10][R2.64] ;  /* 0x0000000a02177981 */ /* 0x000f62000c1e1500 */
[C---:B------:R-:W-:Y:S02]  /*0330*/  LEA R14, R48.reuse, R9, 0x3 ;  /* 0x00000009300e7211 */ /* 0x040fe400078e18ff */
[----:B------:R-:W-:Y:S01]  /*0340*/  LEA.HI.X.SX32 R5, R15, R46, 0x1, P0 ;  /* 0x0000002e0f057211 */ /* 0x000fe200000f0eff */
[----:B------:R1:W5:Y:S02]  /*0350*/  LDG.E.U16 R24, desc[UR10][R12.64] ;  /* 0x0000000a0c187981 */ /* 0x000364000c1e1500 */
[----:B------:R-:W-:Y:S01]  /*0360*/  IMAD R15, R48, 0x8, R14 ;  /* 0x00000008300f7824 */ /* 0x000fe200078e020e */
[-C--:B------:R-:W-:Y:S01]  /*0370*/  LEA R6, P0, R7, R44.reuse, 0x1 ;  /* 0x0000002c07067211 */ /* 0x080fe200078008ff */
[----:B------:R1:W5:Y:S01]  /*0380*/  LDG.E.U16 R25, desc[UR10][R4.64] ;  /* 0x0000000a04197981 */ /* 0x000362000c1e1500 */
[----:B0-----:R-:W-:-:S02]  /*0390*/  LEA R10, P1, R14, R44, 0x1 ;  /* 0x0000002c0e0a7211 */ /* 0x001fc400078208ff */
[----:B------:R-:W-:Y:S01]  /*03a0*/  LEA.HI.X.SX32 R7, R7, R46, 0x1, P0 ;  /* 0x0000002e07077211 */ /* 0x000fe200000f0eff */
[----:B-1----:R-:W-:Y:S01]  /*03b0*/  IMAD R12, R48, 0x8, R15 ;  /* 0x00000008300c7824 */ /* 0x002fe200078e020f */
[----:B------:R-:W-:-:S03]  /*03c0*/  LEA R8, P0, R9, R44, 0x1 ;  /* 0x0000002c09087211 */ /* 0x000fc600078008ff */
[----:B------:R-:W5:Y:S01]  /*03d0*/  LDG.E.U16 R26, desc[UR10][R6.64] ;  /* 0x0000000a061a7981 */ /* 0x000f62000c1e1500 */
[----:B------:R-:W-:Y:S01]  /*03e0*/  IMAD R13, R48, 0x8, R12 ;  /* 0x00000008300d7824 */ /* 0x000fe200078e020c */
        /* <DEDUP_REMOVED lines=8> */
[C---:B------:R-:W-:Y:S01]  /*0470*/  LEA R4, P0, R12.reuse, R44, 0x1 ;  /* 0x0000002c0c047211 */ /* 0x040fe200078008ff */
[----:B------:R1:W5:Y:S03]  /*0480*/  LDG.E.U16 R29, desc[UR10][R2.64] ;  /* 0x0000000a021d7981 */ /* 0x000366000c1e1500 */
[----:B------:R-:W-:Y:S01]  /*0490*/  LEA.HI.X.SX32 R5, R12, R46, 0x1, P0 ;  /* 0x0000002e0c057211 */ /* 0x000fe200000f0eff */
[----:B0-----:R-:W-:Y:S01]  /*04a0*/  IMAD R10, R48, 0x8, R15 ;  /* 0x00000008300a7824 */ /* 0x001fe200078e020f */
[----:B------:R-:W-:-:S03]  /*04b0*/  LEA R6, P0, R13, R44, 0x1 ;  /* 0x0000002c0d067211 */ /* 0x000fc600078008ff */
[----:B------:R-:W5:Y:S01]  /*04c0*/  LDG.E.U16 R30, desc[UR10][R4.64] ;  /* 0x0000000a041e7981 */ /* 0x000f62000c1e1500 */
[----:B------:R-:W-:Y:S01]  /*04d0*/  LEA R12, P1, R14, R44, 0x1 ;  /* 0x0000002c0e0c7211 */ /* 0x000fe200078208ff */
        /* <DEDUP_REMOVED lines=9> */
[C---:B-1----:R-:W-:Y:S01]  /*0570*/  LEA R2, P0, R10.reuse, R44, 0x1 ;  /* 0x0000002c0a027211 */ /* 0x042fe200078008ff */
[----:B------:R1:W5:Y:S03]  /*0580*/  LDG.E.U16 R33, desc[UR10][R8.64] ;  /* 0x0000000a08217981 */ /* 0x000366000c1e1500 */
[----:B------:R-:W-:Y:S01]  /*0590*/  LEA.HI.X.SX32 R3, R10, R46, 0x1, P0 ;  /* 0x0000002e0a037211 */ /* 0x000fe200000f0eff */
[----:B0-----:R-:W-:Y:S01]  /*05a0*/  IMAD R12, R48, 0x8, R15 ;  /* 0x00000008300c7824 */ /* 0x001fe200078e020f */
[----:B------:R-:W-:-:S03]  /*05b0*/  LEA R4, P0, R11, R44, 0x1 ;  /* 0x0000002c0b047211 */ /* 0x000fc600078008ff */
[----:B------:R0:W5:Y:S01]  /*05c0*/  LDG.E.U16 R34, desc[UR10][R2.64] ;  /* 0x0000000a02227981 */ /* 0x000162000c1e1500 */
[----:B------:R-:W-:Y:S01]  /*05d0*/  LEA R10, P1, R14, R44, 0x1 ;  /* 0x0000002c0e0a7211 */ /* 0x000fe200078208ff */
[----:B------:R-:W-:Y:S01]  /*05e0*/  IMAD R13, R48, 0x8, R12 ;  /* 0x00000008300d7824 */ /* 0x000fe200078e020c */
[-C--:B------:R-:W-:Y:S02]  /*05f0*/  LEA.HI.X.SX32 R5, R11, R46.reuse, 0x1, P0 ;  /* 0x0000002e0b057211 */ /* 0x080fe400000f0eff */
[----:B------:R-:W-:Y:S02]  /*0600*/  LEA.HI.X.SX32 R11, R14, R46, 0x1, P1 ;  /* 0x0000002e0e0b7211 */ /* 0x000fe400008f0eff */
[C---:B------:R-:W-:Y:S01]  /*0610*/  LEA R6, P0, R15.reuse, R44, 0x1 ;  /* 0x0000002c0f067211 */ /* 0x040fe200078008ff */
[----:B------:R-:W5:Y:S01]  /*0620*/  LDG.E.U16 R35, desc[UR10][R4.64] ;  /* 0x0000000a04237981 */ /* 0x000f62000c1e1500 */
[----:B------:R-:W-:Y:S02]  /*0630*/  LEA R14, R48, R13, 0x3 ;  /* 0x0000000d300e7211 */ /* 0x000fe400078e18ff */
[----:B------:R-:W-:Y:S01]  /*0640*/  LEA.HI.X.SX32 R7, R15, R46, 0x1, P0 ;  /* 0x0000002e0f077211 */ /* 0x000fe200000f0eff */
[----:B------:R0:W5:Y:S01]  /*0650*/  LDG.E.U16 R36, desc[UR10][R10.64] ;  /* 0x0000000a0a247981 */ /* 0x000162000c1e1500 */
[----:B-1----:R-:W-:Y:S01]  /*0660*/  LEA R8, P0, R12, R44, 0x1 ;  /* 0x0000002c0c087211 */ /* 0x002fe200078008ff */
[----:B------:R-:W-:-:S02]  /*0670*/  IMAD R15, R48, 0x8, R14 ;  /* 0x00000008300f7824 */ /* 0x000fc400078e020e */
[----:B------:R1:W5:Y:S01]  /*0680*/  LDG.E.U16 R37, desc[UR10][R6.64] ;  /* 0x0000000a06257981 */ /* 0x000362000c1e1500 */
[----:B------:R-:W-:Y:S02]  /*0690*/  LEA.HI.X.SX32 R9, R12, R46, 0x1, P0 ;  /* 0x0000002e0c097211 */ /* 0x000fe400000f0eff */
[CC--:B0-----:R-:W-:Y:S01]  /*06a0*/  LEA R2, P0, R13.reuse, R44.reuse, 0x1 ;  /* 0x0000002c0d027211 */ /* 0x0c1fe200078008ff */
[----:B------:R-:W-:Y:S01]  /*06b0*/  IMAD R10, R48, 0x8, R15 ;  /* 0x00000008300a7824 */ /* 0x000fe200078e020f */
[----:B------:R-:W-:Y:S01]  /*06c0*/  LEA R12, P1, R14, R44, 0x1 ;  /* 0x0000002c0e0c7211 */ /* 0x000fe200078208ff */
[----:B------:R0:W5:Y:S01]  /*06d0*/  LDG.E.U16 R38, desc[UR10][R8.64] ;  /* 0x0000000a08267981 */ /* 0x000162000c1e1500 */
[----:B------:R-:W-:Y:S01]  /*06e0*/  LEA.HI.X.SX32 R3, R13, R46, 0x1, P0 ;  /* 0x0000002e0d037211 */ /* 0x000fe200000f0eff */
[----:B------:R-:W-:Y:S01]  /*06f0*/  IMAD R11, R48, 0x8, R10 ;  /* 0x00000008300b7824 */ /* 0x000fe200078e020a */
[----:B------:R-:W-:Y:S02]  /*0700*/  LEA R4, P0, R15, R44, 0x1 ;  /* 0x0000002c0f047211 */ /* 0x000fe400078008ff */
[----:B------:R-:W-:Y:S01]  /*0710*/  LEA.HI.X.SX32 R13, R14, R46, 0x1, P1 ;  /* 0x0000002e0e0d7211 */ /* 0x000fe200008f0eff */
[----:B------:R0:W5:Y:S01]  /*0720*/  LDG.E.U16 R39, desc[UR10][R2.64] ;  /* 0x0000000a02277981 */ /* 0x000162000c1e1500 */
[----:B------:R-:W-:-:S02]  /*0730*/  LEA R14, R48, R11, 0x3 ;  /* 0x0000000b300e7211 */ /* 0x000fc400078e18ff */
[----:B------:R-:W-:Y:S01]  /*0740*/  LEA.HI.X.SX32 R5, R15, R46, 0x1, P0 ;  /* 0x0000002e0f057211 */ /* 0x000fe200000f0eff */
[----:B------:R0:W5:Y:S01]  /*0750*/  LDG.E.U16 R40, desc[UR10][R12.64] ;  /* 0x0000000a0c287981 */ /* 0x000162000c1e1500 */
[----:B-1----:R-:W-:Y:S01]  /*0760*/  LEA R6, P0, R10, R44, 0x1 ;  /* 0x0000002c0a067211 */ /* 0x002fe200078008ff */
[----:B------:R-:W-:Y:S02]  /*0770*/  IMAD R15, R48, 0x8, R14 ;  /* 0x00000008300f7824 */ /* 0x000fe400078e020e */
[----:B------:R1:W5:Y:S01]  /*0780*/  LDG.E.U16 R41, desc[UR10][R4.64] ;  /* 0x0000000a04297981 */ /* 0x000362000c1e1500 */
[----:B------:R-:W-:Y:S02]  /*0790*/  LEA.HI.X.SX32 R7, R10, R46, 0x1, P0 ;  /* 0x0000002e0a077211 */ /* 0x000fe400000f0eff */
[CC--:B0-----:R-:W-:Y:S01]  /*07a0*/  LEA R8, P0, R11.reuse, R44.reuse, 0x1 ;  /* 0x0000002c0b087211 */ /* 0x0c1fe200078008ff */
[----:B------:R-:W-:Y:S01]  /*07b0*/  IMAD R2, R48, 0x8, R15 ;  /* 0x0000000830027824 */ /* 0x000fe200078e020f */
[----:B------:R-:W-:Y:S01]  /*07c0*/  LEA R10, P1, R14, R44, 0x1 ;  /* 0x0000002c0e0a7211 */ /* 0x000fe200078208ff */
[----:B------:R0:W5:Y:S01]  /*07d0*/  LDG.E.U16 R42, desc[UR10][R6.64] ;  /* 0x0000000a062a7981 */ /* 0x000162000c1e1500 */
[-C--:B------:R-:W-:Y:S01]  /*07e0*/  LEA.HI.X.SX32 R9, R11, R46.reuse, 0x1, P0 ;  /* 0x0000002e0b097211 */ /* 0x080fe200000f0eff */
[----:B------:R-:W-:Y:S01]  /*07f0*/  IMAD R3, R48, 0x8, R2 ;  /* 0x0000000830037824 */ /* 0x000fe200078e0202 */
[----:B------:R-:W-:-:S02]  /*0800*/  LEA.HI.X.SX32 R11, R14, R46, 0x1, P1 ;  /* 0x0000002e0e0b7211 */ /* 0x000fc400008f0eff */
[C---:B------:R-:W-:Y:S01]  /*0810*/  LEA R14, P0, R15.reuse, R44, 0x1 ;  /* 0x0000002c0f0e7211 */ /* 0x040fe200078008ff */
[----:B------:R0:W5:Y:S01]  /*0820*/  LDG.E.U16 R43, desc[UR10][R8.64] ;  /* 0x0000000a082b7981 */ /* 0x000162000c1e1500 */
[----:B------:R-:W-:Y:S02]  /*0830*/  LEA R13, R48, R3, 0x3 ;  /* 0x00000003300d7211 */ /* 0x000fe400078e18ff */
[----:B------:R-:W-:Y:S01]  /*0840*/  LEA.HI.X.SX32 R15, R15, R46, 0x1, P0 ;  /* 0x0000002e0f0f7211 */ /* 0x000fe200000f0eff */
[----:B------:R-:W5:Y:S01]  /*0850*/  LDG.E.U16 R10, desc[UR10][R10.64] ;  /* 0x0000000a0a0a7981 */ /* 0x000f62000c1e1500 */
[----:B-1----:R-:W-:-:S04]  /*0860*/  LEA R4, P0, R2, R44, 0x1 ;  /* 0x0000002c02047211 */ /* 0x002fc800078008ff */
[----:B------:R-:W-:Y:S01]  /*0870*/  LEA.HI.X.SX32 R5, R2, R46, 0x1, P0 ;  /* 0x0000002e02057211 */ /* 0x000fe200000f0eff */
[----:B------:R-:W-:Y:S01]  /*0880*/  IMAD R2, R48, 0x8, R13 ;  /* 0x0000000830027824 */ /* 0x000fe200078e020d */
[-C--:B0-----:R-:W-:Y:S01]  /*0890*/  LEA R6, P0, R3, R44.reuse, 0x1 ;  /* 0x0000002c03067211 */ /* 0x081fe200078008ff */
[----:B------:R0:W5:Y:S01]  /*08a0*/  LDG.E.U16 R15, desc[UR10][R14.64] ;  /* 0x0000000a0e0f7981 */ /* 0x000162000c1e1500 */
[----:B------:R-:W-:Y:S02]  /*08b0*/  LEA R12, P1, R13, R44, 0x1 ;  /* 0x0000002c0d0c7211 */ /* 0x000fe400078208ff */
[----:B------:R-:W-:Y:S02]  /*08c0*/  LEA.HI.X.SX32 R7, R3, R46, 0x1, P0 ;  /* 0x0000002e03077211 */ /* 0x000fe400000f0eff */
[C---:B------:R-:W-:Y:S02]  /*08d0*/  LEA R8, P0, R2.reuse, R44, 0x1 ;  /* 0x0000002c02087211 */ /* 0x040fe400078008ff */
[-C--:B------:R-:W-:Y:S01]  /*08e0*/  LEA.HI.X.SX32 R13, R13, R46.reuse, 0x1, P1 ;  /* 0x0000002e0d0d7211 */ /* 0x080fe200008f0eff */
[----:B------:R-:W5:Y:S01]  /*08f0*/  LDG.E.U16 R44, desc[UR10][R4.64] ;  /* 0x0000000a042c7981 */ /* 0x000f62000c1e1500 */
[----:B------:R-:W-:-:S03]  /*0900*/  LEA.HI.X.SX32 R9, R2, R46, 0x1, P0 ;  /* 0x0000002e02097211 */ /* 0x000fc600000f0eff */
[----:B------:R1:W5:Y:S04]  /*0910*/  LDG.E.U16 R6, desc[UR10][R6.64] ;  /* 0x0000000a06067981 */ /* 0x000368000c1e1500 */
[----:B------:R-:W5:Y:S04]  /*0920*/  LDG.E.U16 R12, desc[UR10][R12.64] ;  /* 0x0000000a0c0c7981 */ /* 0x000f68000c1e1500 */
[----:B------:R1:W5:Y:S01]  /*0930*/  LDG.E.U16 R8, desc[UR10][R8.64] ;  /* 0x0000000a08087981 */ /* 0x000362000c1e1500 */
[----:B------:R-:W1:Y:S01]  /*0940*/  S2UR UR6, SR_CgaCtaId ;  /* 0x00000000000679c3 */ /* 0x000e620000008800 */
[----:B------:R-:W1:Y:S01]  /*0950*/  S2R R2, SR_TID.X ;  /* 0x0000000000027919 */ /* 0x000e620000002100 */
[----:B------:R-:W-:-:S02]  /*0960*/  LOP3.LUT R3, R47, 0xc0, RZ, 0xc0, !PT ;  /* 0x000000c02f037812 */ /* 0x000fc400078ec0ff */
[----:B0-----:R-:W-:Y:S01]  /*0970*/  LOP3.LUT R14, R47, 0xff, RZ, 0xc0, !PT ;  /* 0x000000ff2f0e7812 */ /* 0x001fe200078ec0ff */
[----:B------:R-:W-:Y:S01]  /*0980*/  UMOV UR4, 0x400 ;  /* 0x0000040000047882 */ /* 0x000fe20000000000 */
[----:B------:R-:W-:-:S03]  /*0990*/  SHF.R.U32.HI R46, RZ, 0x2, R3 ;  /* 0x00000002ff2e7819 */ /* 0x000fc60000011603 */
[----:B------:R-:W-:-:S05]  /*09a0*/  IMAD.SHL.U32 R3, R14, 0x2, RZ ;  /* 0x000000020e037824 */ /* 0x000fca00078e00ff */
[----:B-1----:R-:W-:Y:S01]  /*09b0*/  LOP3.LUT R7, R3, R46, RZ, 0x3c, !PT ;  /* 0x0000002e03077212 */ /* 0x002fe200078e3cff */
[----:B------:R-:W-:Y:S01]  /*09c0*/  ULEA UR6, UR6, UR4, 0x18 ;  /* 0x0000000406067291 */ /* 0x000fe2000f8ec0ff */
[----:B------:R-:W0:Y:S01]  /*09d0*/  LDCU UR4, c[0x0][0x3f0] ;  /* 0x00007e00ff0477ac */ /* 0x000e220008000800 */
[C---:B------:R-:W-:Y:S01]  /*09e0*/  LOP3.LUT R11, R2.reuse, 0xe0, RZ, 0xc0, !PT ;  /* 0x000000e0020b7812 */ /* 0x040fe200078ec0ff */
[C---:B------:R-:W-:Y:S01]  /*09f0*/  IMAD.SHL.U32 R4, R2.reuse, 0x20, RZ ;  /* 0x0000002002047824 */ /* 0x040fe200078e00ff */
[----:B------:R-:W-:Y:S02]  /*0a00*/  SHF.R.S32.HI R3, RZ, 0x4, R2 ;  /* 0x00000004ff037819 */ /* 0x000fe40000011402 */
[----:B------:R-:W-:Y:S01]  /*0a10*/  SHF.L.U32 R5, R11, 0x4, RZ ;  /* 0x000000040b057819 */ /* 0x000fe200000006ff */
[----:B------:R-:W-:-:S03]  /*0a20*/  IMAD.SHL.U32 R46, R2, 0x8, RZ ;  /* 0x00000008022e7824 */ /* 0x000fc600078e00ff */
[----:B------:R-:W-:Y:S02]  /*0a30*/  LOP3.LUT R5, R5, 0x60, R4, 0xf8, !PT ;  /* 0x0000006005057812 */ /* 0x000fe400078ef804 */
[----:B------:R-:W-:Y:S01]  /*0a40*/  SGXT R4, R3, 0x1 ;  /* 0x000000010304781a */ /* 0x000fe20000000200 */
[----:B0-----:R-:W-:Y:S01]  /*0a50*/  UISETP.GE.AND UP0, UPT, UR4, 0x1, UPT ;  /* 0x000000010400788c */ /* 0x001fe2000bf06270 */
[----:B------:R-:W-:Y:S02]  /*0a60*/  LOP3.LUT R3, R2, 0xc, RZ, 0xc0, !PT ;  /* 0x0000000c02037812 */ /* 0x000fe400078ec0ff */
[----:B------:R-:W-:Y:S02]  /*0a70*/  LOP3.LUT R4, R4, 0x1020, RZ, 0xc0, !PT ;  /* 0x0000102004047812 */ /* 0x000fe400078ec0ff */
[----:B------:R-:W-:Y:S02]  /*0a80*/  LOP3.LUT R46, R46, 0x1f8, RZ, 0xc0, !PT ;  /* 0x000001f82e2e7812 */ /* 0x000fe400078ec0ff */
[C---:B------:R-:W-:Y:S01]  /*0a90*/  LOP3.LUT R9, R2.reuse, 0xc0, RZ, 0xc0, !PT ;  /* 0x000000c002097812 */ /* 0x040fe200078ec0ff */
[C---:B------:R-:W-:Y:S01]  /*0aa0*/  IMAD R4, R3.reuse, 0x2, R4 ;  /* 0x0000000203047824 */ /* 0x040fe200078e0204 */
[----:B------:R-:W-:Y:S01]  /*0ab0*/  LOP3.LUT R11, R2, 0xff, RZ, 0xc0, !PT ;  /* 0x000000ff020b7812 */ /* 0x000fe200078ec0ff */
[----:B------:R-:W-:Y:S01]  /*0ac0*/  IMAD R46, R3, 0x400, R46 ;  /* 0x00000400032e7824 */ /* 0x000fe200078e022e */
[----:B------:R-:W-:Y:S01]  /*0ad0*/  SHF.R.U32.HI R9, RZ, 0x1, R9 ;  /* 0x00000001ff097819 */ /* 0x000fe20000011609 */
[----:B------:R-:W-:Y:S01]  /*0ae0*/  IMAD.MOV.U32 R216, RZ, RZ, -0x800000 ;  /* 0xff800000ffd87424 */ /* 0x000fe200078e00ff */
[----:B------:R-:W-:Y:S01]  /*0af0*/  ISETP.GE.U32.AND P1, PT, R11, 0x20, PT ;  /* 0x000000200b00780c */ /* 0x000fe20003f26070 */
[----:B------:R-:W-:Y:S01]  /*0b00*/  IMAD.MOV.U32 R218, RZ, RZ, -0x800000 ;  /* 0xff800000ffda7424 */ /* 0x000fe200078e00ff */
[----:B------:R-:W-:Y:S01]  /*0b10*/  LOP3.LUT R4, R4, R5, RZ, 0x3c, !PT ;  /* 0x0000000504047212 */ /* 0x000fe200078e3cff */
[----:B------:R-:W-:Y:S01]  /*0b20*/  IMAD.MOV.U32 R5, RZ, RZ, -0x800000 ;  /* 0xff800000ff057424 */ /* 0x000fe200078e00ff */
[----:B------:R-:W-:Y:S01]  /*0b30*/  LOP3.LUT R3, R46, R9, RZ, 0x3c, !PT ;  /* 0x000000092e037212 */ /* 0x000fe200078e3cff */
[----:B------:R-:W-:Y:S01]  /*0b40*/  IMAD.MOV.U32 R215, RZ, RZ, 0x3f800000 ;  /* 0x3f800000ffd77424 */ /* 0x000fe200078e00ff */
[----:B------:R-:W-:Y:S01]  /*0b50*/  MOV R138, 0xff800000 ;  /* 0xff800000008a7802 */ /* 0x000fe20000000f00 */
[----:B------:R-:W-:Y:S01]  /*0b60*/  IMAD.MOV.U32 R212, RZ, RZ, 0x3f800000 ;  /* 0x3f800000ffd47424 */ /* 0x000fe200078e00ff */
[----:B------:R-:W-:Y:S01]  /*0b70*/  MOV R214, 0x3f800000 ;  /* 0x3f80000000d67802 */ /* 0x000fe20000000f00 */
[----:B------:R-:W-:Y:S01]  /*0b80*/  IMAD.MOV.U32 R213, RZ, RZ, 0x3f800000 ;  /* 0x3f800000ffd57424 */ /* 0x000fe200078e00ff */
[----:B------:R-:W-:-:S02]  /*0b90*/  CS2R R116, SRZ ;  /* 0x0000000000747805 */ /* 0x000fc4000001ff00 */
[----:B------:R-:W-:Y:S02]  /*0ba0*/  CS2R R118, SRZ ;  /* 0x0000000000767805 */ /* 0x000fe4000001ff00 */
[----:B------:R-:W-:Y:S02]  /*0bb0*/  CS2R R84, SRZ ;  /* 0x0000000000547805 */ /* 0x000fe4000001ff00 */
[----:B------:R-:W-:Y:S02]  /*0bc0*/  CS2R R86, SRZ ;  /* 0x0000000000567805 */ /* 0x000fe4000001ff00 */
[----:B------:R-:W-:Y:S02]  /*0bd0*/  CS2R R88, SRZ ;  /* 0x0000000000587805 */ /* 0x000fe4000001ff00 */
[----:B------:R-:W-:Y:S02]  /*0be0*/  CS2R R90, SRZ ;  /* 0x00000000005a7805 */ /* 0x000fe4000001ff00 */
        /* <DEDUP_REMOVED lines=10> */
[----:B------:R-:W-:Y:S01]  /*0c90*/  SHF.R.U32.HI R11, RZ, 0x1, R2 ;  /* 0x00000001ff0b7819 */ /* 0x000fe20000011602 */
[----:B--2---:R-:W-:Y:S04]  /*0ca0*/  STS.U16 [R7+UR6], R18 ;  /* 0x0000001207007988 */ /* 0x004fe80008000406 */
[----:B---3--:R-:W-:Y:S04]  /*0cb0*/  STS.U16 [R7+UR6+0x200], R19 ;  /* 0x0002001307007988 */ /* 0x008fe80008000406 */
[----:B----4-:R-:W-:Y:S04]  /*0cc0*/  STS.U16 [R7+UR6+0x400], R20 ;  /* 0x0004001407007988 */ /* 0x010fe80008000406 */
[----:B-----5:R-:W-:Y:S04]  /*0cd0*/  STS.U16 [R7+UR6+0x600], R21 ;  /* 0x0006001507007988 */ /* 0x020fe80008000406 */
[----:B------:R-:W-:Y:S04]  /*0ce0*/  STS.U16 [R7+UR6+0x800], R22 ;  /* 0x0008001607007988 */ /* 0x000fe80008000406 */
        /* <DEDUP_REMOVED lines=26> */
[----:B------:R0:W-:Y:S02]  /*0e90*/  STS.U16 [R7+UR6+0x3400], R10 ;  /* 0x0034000a07007988 */ /* 0x0001e40008000406 */
[----:B0-----:R-:W-:Y:S01]  /*0ea0*/  SHF.L.U32 R10, R2, 0x4, RZ ;  /* 0x00000004020a7819 */ /* 0x001fe200000006ff */
[----:B------:R-:W-:Y:S06]  /*0eb0*/  BRA.U !UP0, `(.L_x_0) ;  /* 0x0000003108287547 */ /* 0x000fec000b800000 */
[----:B------:R-:W0:Y:S01]  /*0ec0*/  LDC R68, c[0x0][0x3d8] ;  /* 0x0000f600ff447b82 */ /* 0x000e220000000800 */
[----:B------:R-:W1:Y:S01]  /*0ed0*/  LDCU UR8, c[0x0][0x3c8] ;  /* 0x00007900ff0877ac */ /* 0x000e620008000800 */
[----:B------:R-:W-:Y:S01]  /*0ee0*/  LOP3.LUT P0, RZ, R47, 0x3, RZ, 0xc0, !PT ;  /* 0x000000032fff7812 */ /* 0x000fe2000780c0ff */
[----:B------:R-:W-:Y:S01]  /*0ef0*/  IMAD.MOV.U32 R214, RZ, RZ, 0x3f800000 ;  /* 0x3f800000ffd67424 */ /* 0x000fe200078e00ff */
[C---:B------:R-:W-:Y:S01]  /*0f00*/  ISETP.GE.U32.AND P2, PT, R14.reuse, 0x80, PT ;  /* 0x000000800e00780c */ /* 0x040fe20003f46070 */
[----:B------:R-:W2:Y:S01]  /*0f10*/  LDCU.64 UR4, c[0x0][0x3d0] ;  /* 0x00007a00ff0477ac */ /* 0x000ea20008000a00 */
[C---:B------:R-:W-:Y:S01]  /*0f20*/  ISETP.LT.U32.AND P0, PT, R14.reuse, 0x80, !P0 ;  /* 0x000000800e00780c */ /* 0x040fe20004701070 */
[----:B------:R-:W-:Y:S01]  /*0f30*/  IMAD.MOV.U32 R215, RZ, RZ, 0x3f800000 ;  /* 0x3f800000ffd77424 */ /* 0x000fe200078e00ff */
[----:B------:R-:W3:Y:S01]  /*0f40*/  LDC.64 R178, c[0x0][0x3c0] ;  /* 0x0000f000ffb27b82 */ /* 0x000ee20000000a00 */
[----:B------:R-:W4:Y:S01]  /*0f50*/  LDCU.64 UR12, c[0x0][0x388] ;  /* 0x00007100ff0c77ac */ /* 0x000f220008000a00 */
[----:B------:R-:W-:Y:S01]  /*0f60*/  IMAD.MOV.U32 R212, RZ, RZ, 0x3f800000 ;  /* 0x3f800000ffd47424 */ /* 0x000fe200078e00ff */
[----:B------:R-:W-:Y:S01]  /*0f70*/  MOV R213, 0x3f800000 ;  /* 0x3f80000000d57802 */ /* 0x000fe20000000f00 */
[----:B------:R-:W0:Y:S04]  /*0f80*/  LDCU UR9, c[0x0][0x3a8] ;  /* 0x00007500ff0977ac */ /* 0x000e280008000800 */
[----:B------:R-:W5:Y:S01]  /*0f90*/  LDC.64 R74, c[0x0][0x390] ;  /* 0x0000e400ff4a7b82 */ /* 0x000f620000000a00 */
[----:B-1----:R-:W-:-:S04]  /*0fa0*/  IMAD R14, R14, UR8, RZ ;  /* 0x000000080e0e7c24 */ /* 0x002fc8000f8e02ff */
[C---:B------:R-:W-:Y:S01]  /*0fb0*/  IMAD.SHL.U32 R211, R14.reuse, 0x2, RZ ;  /* 0x000000020ed37824 */ /* 0x040fe200078e00ff */
[----:B--2---:R-:W-:Y:S01]  /*0fc0*/  UIMAD UR4, UR7, UR4, URZ ;  /* 0x00000004070472a4 */ /* 0x004fe2000f8e02ff */
[----:B0-----:R-:W-:Y:S02]  /*0fd0*/  IMAD R17, R17, R68, RZ ;  /* 0x0000004411117224 */ /* 0x001fe400078e02ff */
[----:B------:R-:W-:Y:S01]  /*0fe0*/  IMAD.HI R5, R14, 0x2, RZ ;  /* 0x000000020e057827 */ /* 0x000fe200078e02ff */
[----:B------:R-:W-:-:S03]  /*0ff0*/  USHF.L.U32 UR8, UR4, 0x1, URZ ;  /* 0x0000000104087899 */ /* 0x000fc600080006ff */
[----:B------:R-:W-:Y:S02]  /*1000*/  IMAD R6, R68, 0x8, R17 ;  /* 0x0000000844067824 */ /* 0x000fe400078e0211 */
[----:B---3--:R-:W-:Y:S02]  /*1010*/  IMAD R178, R178, UR7, RZ ;  /* 0x00000007b2b27c24 */ /* 0x008fe4000f8e02ff */
[----:B------:R-:W-:Y:S02]  /*1020*/  IMAD R8, R68, 0x8, R6 ;  /* 0x0000000844087824 */ /* 0x000fe400078e0206 */
[----:B------:R-:W-:Y:S02]  /*1030*/  IMAD.SHL.U32 R210, R178, 0x2, RZ ;  /* 0x00000002b2d27824 */ /* 0x000fe400078e00ff */
[----:B------:R-:W-:Y:S02]  /*1040*/  IMAD R9, R68, 0x8, R8 ;  /* 0x0000000844097824 */ /* 0x000fe400078e0208 */
[----:B------:R-:W-:Y:S01]  /*1050*/  IMAD.HI R178, R178, 0x2, RZ ;  /* 0x00000002b2b27827 */ /* 0x000fe200078e02ff */
[----:B----4-:R-:W-:Y:S01]  /*1060*/  IADD3 R210, P3, P4, R211, UR12, R210 ;  /* 0x0000000cd3d27c10 */ /* 0x010fe2000fc7e0d2 */
[----:B------:R-:W0:Y:S01]  /*1070*/  LDCU UR12, c[0x0][0x3f0] ;  /* 0x00007e00ff0c77ac */ /* 0x000e220008000800 */
[----:B------:R-:W-:Y:S01]  /*1080*/  LEA R12, R68, R9, 0x3 ;  /* 0x00000009440c7211 */ /* 0x000fe200078e18ff */
[----:B------:R-:W-:Y:S01]  /*1090*/  IMAD R16, R16, UR5, RZ ;  /* 0x0000000510107c24 */ /* 0x000fe2000f8e02ff */
[----:B------:R-:W-:Y:S01]  /*10a0*/  IADD3.X R211, PT, PT, R5, UR13, R178, P3, P4 ;  /* 0x0000000d05d37c10 */ /* 0x000fe20009fe84b2 */
[----:B------:R-:W-:Y:S01]  /*10b0*/  UIMAD.WIDE UR4, UR4, 0x2, URZ ;  /* 0x00000002040478a5 */ /* 0x000fe2000f8e02ff */
[----:B------:R-:W-:-:S02]  /*10c0*/  IMAD R177, R179, 0x22, RZ ;  /* 0x00000022b3b17824 */ /* 0x000fc400078e02ff */
[----:B------:R-:W-:Y:S01]  /*10d0*/  IMAD R13, R68, 0x8, R12 ;  /* 0x00000008440d7824 */ /* 0x000fe200078e020c */
[C---:B------:R-:W-:Y:S01]  /*10e0*/  SHF.L.U32 R7, R16.reuse, 0x1, RZ ;  /* 0x0000000110077819 */ /* 0x040fe200000006ff */
[----:B------:R-:W-:Y:S02]  /*10f0*/  IMAD.HI R16, R16, 0x2, RZ ;  /* 0x0000000210107827 */ /* 0x000fe400078e02ff */
[----:B------:R-:W-:Y:S01]  /*1100*/  UMOV UR4, URZ ;  /* 0x000000ff00047c82 */ /* 0x000fe20008000000 */
[----:B-----5:R-:W-:Y:S01]  /*1110*/  IADD3 R74, P5, P6, R7, UR8, R74 ;  /* 0x00000008074a7c10 */ /* 0x020fe2000febe04a */
[----:B------:R-:W-:Y:S02]  /*1120*/  IMAD R15, R68, 0x8, R13 ;  /* 0x00000008440f7824 */ /* 0x000fe400078e020d */
[C---:B------:R-:W-:Y:S01]  /*1130*/  IMAD R93, R179.reuse, 0x12, RZ ;  /* 0x00000012b35d7824 */ /* 0x040fe200078e02ff */
[----:B------:R-:W-:Y:S01]  /*1140*/  IADD3.X R76, PT, PT, R16, UR5, R75, P5, P6 ;  /* 0x00000005104c7c10 */ /* 0x000fe2000afec44b */
[----:B------:R-:W-:Y:S01]  /*1150*/  IMAD R18, R68, 0x8, R15 ;  /* 0x0000000844127824 */ /* 0x000fe200078e020f */
[-C--:B------:R-:W-:Y:S01]  /*1160*/  LEA R144, P4, R6, R74.reuse, 0x1 ;  /* 0x0000004a06907211 */ /* 0x080fe200078808ff */
[----:B------:R-:W-:Y:S01]  /*1170*/  IMAD R175, R179, 0x24, RZ ;  /* 0x00000024b3af7824 */ /* 0x000fe200078e02ff */
[----:B------:R-:W-:Y:S01]  /*1180*/  LEA R146, P3, R17, R74, 0x1 ;  /* 0x0000004a11927211 */ /* 0x000fe200078608ff */
[C---:B------:R-:W-:Y:S01]  /*1190*/  IMAD R91, R179.reuse, 0x11, RZ ;  /* 0x00000011b35b7824 */ /* 0x040fe200078e02ff */
[----:B------:R-:W-:Y:S01]  /*11a0*/  LEA R19, R68, R18, 0x3 ;  /* 0x0000001244137211 */ /* 0x000fe200078e18ff */
[C---:B------:R-:W-:Y:S01]  /*11b0*/  IMAD R77, R179.reuse, 0x9, RZ ;  /* 0x00000009b34d7824 */ /* 0x040fe200078e02ff */
[----:B------:R-:W-:Y:S01]  /*11c0*/  LEA R142, P5, R8, R74, 0x1 ;  /* 0x0000004a088e7211 */ /* 0x000fe200078a08ff */
[----:B------:R-:W-:Y:S01]  /*11d0*/  IMAD R173, R179, 0x26, RZ ;  /* 0x00000026b3ad7824 */ /* 0x000fe200078e02ff */
[-C--:B------:R-:W-:Y:S01]  /*11e0*/  LEA.HI.X.SX32 R145, R6, R76.reuse, 0x1, P4 ;  /* 0x0000004c06917211 */ /* 0x080fe200020f0eff */
[----:B------:R-:W-:Y:S01]  /*11f0*/  IMAD R31, R68, 0x8, R19 ;  /* 0x00000008441f7824 */ /* 0x000fe200078e0213 */
[-C--:B------:R-:W-:Y:S01]  /*1200*/  LEA.HI.X.SX32 R147, R17, R76.reuse, 0x1, P3 ;  /* 0x0000004c11937211 */ /* 0x080fe200018f0eff */
[----:B------:R-:W-:Y:S01]  /*1210*/  IMAD R79, R179, 0xa, RZ ;  /* 0x0000000ab34f7824 */ /* 0x000fe200078e02ff */
[----:B------:R-:W-:Y:S01]  /*1220*/  LEA.HI.X.SX32 R143, R8, R76, 0x1, P5 ;  /* 0x0000004c088f7211 */ /* 0x000fe200028f0eff */
[C---:B------:R-:W-:Y:S01]  /*1230*/  IMAD R14, R68.reuse, 0x8, R31 ;  /* 0x00000008440e7824 */ /* 0x040fe200078e021f */
[-C--:B------:R-:W-:Y:S01]  /*1240*/  LEA R140, P3, R9, R74.reuse, 0x1 ;  /* 0x0000004a098c7211 */ /* 0x080fe200078608ff */
[----:B------:R-:W-:Y:S01]  /*1250*/  IMAD R97, R179, 0x14, RZ ;  /* 0x00000014b3617824 */ /* 0x000fe200078e02ff */
[----:B------:R-:W-:Y:S01]  /*1260*/  LEA R24, P5, R15, R74, 0x1 ;  /* 0x0000004a0f187211 */ /* 0x000fe200078a08ff */
[----:B------:R-:W-:Y:S01]  /*1270*/  IMAD R35, R68, 0x8, R14 ;  /* 0x0000000844237824 */ /* 0x000fe200078e020e */
[----:B------:R-:W-:Y:S01]  /*1280*/  LEA.HI.X.SX32 R141, R9, R76, 0x1, P3 ;  /* 0x0000004c098d7211 */ /* 0x000fe200018f0eff */
[----:B------:R-:W-:Y:S01]  /*1290*/  IMAD R171, R179, 0x28, RZ ;  /* 0x00000028b3ab7824 */ /* 0x000fe200078e02ff */
[-C--:B------:R-:W-:Y:S01]  /*12a0*/  LEA R20, P3, R12, R74.reuse, 0x1 ;  /* 0x0000004a0c147211 */ /* 0x080fe200078608ff */
[----:B------:R-:W-:Y:S01]  /*12b0*/  IMAD R5, R68, 0x8, R35 ;  /* 0x0000000844057824 */ /* 0x000fe200078e0223 */
[----:B------:R-:W-:Y:S01]  /*12c0*/  LEA R22, P4, R13, R74, 0x1 ;  /* 0x0000004a0d167211 */ /* 0x000fe200078808ff */
[C---:B------:R-:W-:Y:S01]  /*12d0*/  IMAD R95, R179.reuse, 0x13, RZ ;  /* 0x00000013b35f7824 */ /* 0x040fe200078e02ff */
[-C--:B------:R-:W-:Y:S01]  /*12e0*/  LEA.HI.X.SX32 R21, R12, R76.reuse, 0x1, P3 ;  /* 0x0000004c0c157211 */ /* 0x080fe200018f0eff */
[C---:B------:R-:W-:Y:S01]  /*12f0*/  IMAD R169, R179.reuse, 0x2a, RZ ;  /* 0x0000002ab3a97824 */ /* 0x040fe200078e02ff */
[C---:B------:R-:W-:Y:S01]  /*1300*/  LEA R7, R68.reuse, R5, 0x3 ;  /* 0x0000000544077211 */ /* 0x040fe200078e18ff */
[----:B------:R-:W-:Y:S01]  /*1310*/  IMAD R101, R179, 0x16, RZ ;  /* 0x00000016b3657824 */ /* 0x000fe200078e02ff */
[-C--:B------:R-:W-:Y:S01]  /*1320*/  LEA.HI.X.SX32 R25, R15, R76.reuse, 0x1, P5 ;  /* 0x0000004c0f197211 */ /* 0x080fe200028f0eff */
[----:B------:R-:W-:Y:S01]  /*1330*/  IMAD R167, R179, 0x2c, RZ ;  /* 0x0000002cb3a77824 */ /* 0x000fe200078e02ff */
[----:B------:R-:W-:Y:S01]  /*1340*/  LEA.HI.X.SX32 R23, R13, R76, 0x1, P4 ;  /* 0x0000004c0d177211 */ /* 0x000fe200020f0eff */
[----:B------:R-:W-:Y:S01]  /*1350*/  IMAD R16, R68, 0x8, R7 ;  /* 0x0000000844107824 */ /* 0x000fe200078e0207 */
[-C--:B------:R-:W-:Y:S01]  /*1360*/  LEA R30, P5, R31, R74.reuse, 0x1 ;  /* 0x0000004a1f1e7211 */ /* 0x080fe200078a08ff */
[----:B------:R-:W-:Y:S01]  /*1370*/  IMAD R165, R179, 0x2e, RZ ;  /* 0x0000002eb3a57824 */ /* 0x000fe200078e02ff */
[----:B------:R-:W-:Y:S01]  /*1380*/  LEA R26, P3, R18, R74, 0x1 ;  /* 0x0000004a121a7211 */ /* 0x000fe200078608ff */
[C---:B------:R-:W-:Y:S01]  /*1390*/  IMAD R6, R68.reuse, 0x8, R16 ;  /* 0x0000000844067824 */ /* 0x040fe200078e0210 */
[----:B------:R-:W-:Y:S01]  /*13a0*/  LEA.HI.X.SX32 R31, R31, R76, 0x1, P5 ;  /* 0x0000004c1f1f7211 */ /* 0x000fe200028f0eff */
[----:B------:R-:W-:Y:S01]  /*13b0*/  IMAD R99, R179, 0x15, RZ ;  /* 0x00000015b3637824 */ /* 0x000fe200078e02ff */
[----:B------:R-:W-:Y:S01]  /*13c0*/  LEA R36, P5, R5, R74, 0x1 ;  /* 0x0000004a05247211 */ /* 0x000fe200078a08ff */
[----:B------:R-:W-:Y:S01]  /*13d0*/  IMAD R8, R68, 0x8, R6 ;  /* 0x0000000844087824 */ /* 0x000fe200078e0206 */
[-C--:B------:R-:W-:Y:S01]  /*13e0*/  LEA.HI.X.SX32 R27, R18, R76.reuse, 0x1, P3 ;  /* 0x0000004c121b7211 */ /* 0x080fe200018f0eff */
[----:B------:R-:W-:Y:S01]  /*13f0*/  IMAD R81, R179, 0xb, RZ ;  /* 0x0000000bb3517824 */ /* 0x000fe200078e02ff */
[----:B------:R-:W-:Y:S01]  /*1400*/  LEA.HI.X.SX32 R37, R5, R76, 0x1, P5 ;  /* 0x0000004c05257211 */ /* 0x000fe200028f0eff */
[C---:B------:R-:W-:Y:S01]  /*1410*/  IMAD R103, R179.reuse, 0x17, RZ ;  /* 0x00000017b3677824 */ /* 0x040fe200078e02ff */
[----:B------:R-:W-:Y:S01]  /*1420*/  LEA R9, R68, R8, 0x3 ;  /* 0x0000000844097211 */ /* 0x000fe200078e18ff */
[C---:B------:R-:W-:Y:S01]  /*1430*/  IMAD R83, R179.reuse, 0xc, RZ ;  /* 0x0000000cb3537824 */ /* 0x040fe200078e02ff */
[-C--:B------:R-:W-:Y:S01]  /*1440*/  LEA R32, P3, R14, R74.reuse, 0x1 ;  /* 0x0000004a0e207211 */ /* 0x080fe200078608ff */
[----:B------:R-:W-:Y:S01]  /*1450*/  IMAD R105, R179, 0x18, RZ ;  /* 0x00000018b3697824 */ /* 0x000fe200078e02ff */
[----:B------:R-:W-:Y:S01]  /*1460*/  LEA R28, P4, R19, R74, 0x1 ;  /* 0x0000004a131c7211 */ /* 0x000fe200078808ff */
[----:B------:R-:W-:Y:S01]  /*1470*/  IMAD R12, R68, 0x8, R9 ;  /* 0x00000008440c7824 */ /* 0x000fe200078e0209 */
[----:B------:R-:W-:Y:S01]  /*1480*/  LEA.HI.X.SX32 R33, R14, R76, 0x1, P3 ;  /* 0x0000004c0e217211 */ /* 0x000fe200018f0eff */
[----:B------:R-:W-:Y:S01]  /*1490*/  IMAD R163, R179, 0x30, RZ ;  /* 0x00000030b3a37824 */ /* 0x000fe200078e02ff */
[----:B------:R-:W-:Y:S01]  /*14a0*/  LEA R42, P5, R6, R74, 0x1 ;  /* 0x0000004a062a7211 */ /* 0x000fe200078a08ff */
[C---:B------:R-:W-:Y:S01]  /*14b0*/  IMAD R13, R68.reuse, 0x8, R12 ;  /* 0x00000008440d7824 */ /* 0x040fe200078e020c */
        /* <DEDUP_REMOVED lines=15> */
[C---:B------:R-:W-:Y:S01]  /*15b0*/  IMAD R85, R179.reuse, 0xd, RZ ;  /* 0x0000000db3557824 */ /* 0x040fe200078e02ff */
[----:B------:R-:W-:Y:S01]  /*15c0*/  LEA R44, P3, R8, R74, 0x1 ;  /* 0x0000004a082c7211 */ /* 0x000fe200078608ff */
[----:B------:R-:W-:Y:S01]  /*15d0*/  IMAD R6, R68, 0x8, R14 ;  /* 0x0000000844067824 */ /* 0x000fe200078e020e */
[----:B------:R-:W-:Y:S01]  /*15e0*/  LEA.HI.X.SX32 R41, R16, R76, 0x1, P4 ;  /* 0x0000004c10297211 */ /* 0x000fe200020f0eff */
[C---:B------:R-:W-:Y:S01]  /*15f0*/  IMAD R111, R179.reuse, 0x1b, RZ ;  /* 0x0000001bb36f7824 */ /* 0x040fe200078e02ff */
[----:B------:R-:W-:Y:S01]  /*1600*/  LEA R48, P5, R12, R74, 0x1 ;  /* 0x0000004a0c307211 */ /* 0x000fe200078a08ff */
[----:B------:R-:W-:Y:S01]  /*1610*/  IMAD R7, R68, 0x8, R6 ;  /* 0x0000000844077824 */ /* 0x000fe200078e0206 */
[----:B------:R-:W-:Y:S01]  /*1620*/  LEA.HI.X.SX32 R45, R8, R76, 0x1, P3 ;  /* 0x0000004c082d7211 */ /* 0x000fe200018f0eff */
[----:B------:R-:W-:Y:S01]  /*1630*/  IMAD R87, R179, 0xe, RZ ;  /* 0x0000000eb3577824 */ /* 0x000fe200078e02ff */
[----:B------:R-:W-:Y:S01]  /*1640*/  LEA R46, P4, R9, R74, 0x1 ;  /* 0x0000004a092e7211 */ /* 0x000fe200078808ff */
[C---:B------:R-:W-:Y:S01]  /*1650*/  IMAD R115, R179.reuse, 0x1c, RZ ;  /* 0x0000001cb3737824 */ /* 0x040fe200078e02ff */
[----:B------:R-:W-:Y:S01]  /*1660*/  LEA R8, R68, R7, 0x3 ;  /* 0x0000000744087211 */ /* 0x000fe200078e18ff */
[C---:B------:R-:W-:Y:S01]  /*1670*/  IMAD R155, R179.reuse, 0x38, RZ ;  /* 0x00000038b39b7824 */ /* 0x040fe200078e02ff */
[-C--:B------:R-:W-:Y:S01]  /*1680*/  LEA.HI.X.SX32 R49, R12, R76.reuse, 0x1, P5 ;  /* 0x0000004c0c317211 */ /* 0x080fe200028f0eff */
[----:B------:R-:W-:Y:S01]  /*1690*/  IMAD R153, R179, 0x3a, RZ ;  /* 0x0000003ab3997824 */ /* 0x000fe200078e02ff */
[----:B------:R-:W-:Y:S01]  /*16a0*/  LEA.HI.X.SX32 R47, R9, R76, 0x1, P4 ;  /* 0x0000004c092f7211 */ /* 0x000fe200020f0eff */
[C---:B------:R-:W-:Y:S01]  /*16b0*/  IMAD R9, R68.reuse, 0x8, R8 ;  /* 0x0000000844097824 */ /* 0x040fe200078e0208 */
[-C--:B------:R-:W-:Y:S01]  /*16c0*/  LEA R54, P5, R5, R74.reuse, 0x1 ;  /* 0x0000004a05367211 */ /* 0x080fe200078a08ff */
[----:B------:R-:W-:Y:S01]  /*16d0*/  IMAD R117, R179, 0x1d, RZ ;  /* 0x0000001db3757824 */ /* 0x000fe200078e02ff */
[----:B------:R-:W-:Y:S01]  /*16e0*/  LEA R52, P4, R15, R74, 0x1 ;  /* 0x0000004a0f347211 */ /* 0x000fe200078808ff */
[----:B------:R-:W-:Y:S01]  /*16f0*/  IMAD R119, R179, 0x1e, RZ ;  /* 0x0000001eb3777824 */ /* 0x000fe200078e02ff */
[-C--:B------:R-:W-:Y:S01]  /*1700*/  LEA.HI.X.SX32 R55, R5, R76.reuse, 0x1, P5 ;  /* 0x0000004c05377211 */ /* 0x080fe200028f0eff */
[----:B------:R-:W-:Y:S01]  /*1710*/  IMAD R5, R68, 0x8, R9 ;  /* 0x0000000844057824 */ /* 0x000fe200078e0209 */
[----:B------:R-:W-:Y:S01]  /*1720*/  LEA.HI.X.SX32 R53, R15, R76, 0x1, P4 ;  /* 0x0000004c0f357211 */ /* 0x000fe200020f0eff */
[----:B------:R-:W-:Y:S01]  /*1730*/  IMAD R15, R179, 0x7, RZ ;  /* 0x00000007b30f7824 */ /* 0x000fe200078e02ff */
[-C--:B------:R-:W-:Y:S01]  /*1740*/  LEA R58, P4, R6, R74.reuse, 0x1 ;  /* 0x0000004a063a7211 */ /* 0x080fe200078808ff */
[----:B------:R-:W-:Y:S01]  /*1750*/  IMAD R12, R68, 0x8, R5 ;  /* 0x00000008440c7824 */ /* 0x000fe200078e0205 */
[-C--:B------:R-:W-:Y:S01]  /*1760*/  LEA R50, P3, R13, R74.reuse, 0x1 ;  /* 0x0000004a0d327211 */ /* 0x080fe200078608ff */
[----:B------:R-:W-:Y:S01]  /*1770*/  IMAD R151, R179, 0x3c, RZ ;  /* 0x0000003cb3977824 */ /* 0x000fe200078e02ff */
[----:B------:R-:W-:Y:S01]  /*1780*/  LEA R60, P5, R7, R74, 0x1 ;  /* 0x0000004a073c7211 */ /* 0x000fe200078a08ff */
[C---:B------:R-:W-:Y:S01]  /*1790*/  IMAD R89, R179.reuse, 0xf, RZ ;  /* 0x0000000fb3597824 */ /* 0x040fe200078e02ff */
[----:B------:R-:W-:Y:S01]  /*17a0*/  LEA.HI.X.SX32 R59, R6, R76, 0x1, P4 ;  /* 0x0000004c063b7211 */ /* 0x000fe200020f0eff */
[C---:B------:R-:W-:Y:S01]  /*17b0*/  IMAD R149, R179.reuse, 0x3e, RZ ;  /* 0x0000003eb3957824 */ /* 0x040fe200078e02ff */
[----:B------:R-:W-:Y:S01]  /*17c0*/  LEA R6, R68, R12, 0x3 ;  /* 0x0000000c44067211 */ /* 0x000fe200078e18ff */
[----:B------:R-:W-:Y:S01]  /*17d0*/  IMAD.SHL.U32 R19, R179, 0x8, RZ ;  /* 0x00000008b3137824 */ /* 0x000fe200078e00ff */
[----:B------:R-:W-:Y:S01]  /*17e0*/  LEA.HI.X.SX32 R51, R13, R76, 0x1, P3 ;  /* 0x0000004c0d337211 */ /* 0x000fe200018f0eff */
[C---:B------:R-:W-:Y:S01]  /*17f0*/  IMAD R13, R179.reuse, 0x6, RZ ;  /* 0x00000006b30d7824 */ /* 0x040fe200078e02ff */
[----:B------:R-:W-:Y:S01]  /*1800*/  LEA R56, P3, R14, R74, 0x1 ;  /* 0x0000004a0e387211 */ /* 0x000fe200078608ff */
[----:B------:R-:W-:Y:S01]  /*1810*/  IMAD.SHL.U32 R113, R179, 0x10, RZ ;  /* 0x00000010b3717824 */ /* 0x000fe200078e00ff */
[----:B------:R-:W-:Y:S01]  /*1820*/  LEA.HI.X.SX32 R61, R7, R76, 0x1, P5 ;  /* 0x0000004c073d7211 */ /* 0x000fe200028f0eff */
[----:B------:R-:W-:Y:S01]  /*1830*/  IMAD R7, R68, 0x8, R6 ;  /* 0x0000000844077824 */ /* 0x000fe200078e0206 */
[----:B------:R-:W-:Y:S01]  /*1840*/  LEA R66, P5, R5, R74, 0x1 ;  /* 0x0000004a05427211 */ /* 0x000fe200078a08ff */
[----:B------:R-:W-:Y:S01]  /*1850*/  IMAD R121, R179, 0x1f, RZ ;  /* 0x0000001fb3797824 */ /* 0x000fe200078e02ff */
[----:B------:R-:W-:Y:S01]  /*1860*/  LEA.HI.X.SX32 R57, R14, R76, 0x1, P3 ;  /* 0x0000004c0e397211 */ /* 0x000fe200018f0eff */
[----:B------:R-:W-:Y:S01]  /*1870*/  IMAD.MOV.U32 R14, RZ, RZ, RZ ;  /* 0x000000ffff0e7224 */ /* 0x000fe200078e00ff */
[----:B------:R-:W-:-:S02]  /*1880*/  LEA R62, P3, R8, R74, 0x1 ;  /* 0x0000004a083e7211 */ /* 0x000fc400078608ff */
[----:B------:R-:W-:Y:S02]  /*1890*/  LEA R64, P4, R9, R74, 0x1 ;  /* 0x0000004a09407211 */ /* 0x000fe400078808ff */
[-C--:B------:R-:W-:Y:S01]  /*18a0*/  LEA.HI.X.SX32 R67, R5, R76.reuse, 0x1, P5 ;  /* 0x0000004c05437211 */ /* 0x080fe200028f0eff */
[----:B------:R-:W-:Y:S01]  /*18b0*/  IMAD R5, R68, 0x8, R7 ;  /* 0x0000000844057824 */ /* 0x000fe200078e0207 */
[-C--:B------:R-:W-:Y:S01]  /*18c0*/  LEA.HI.X.SX32 R63, R8, R76.reuse, 0x1, P3 ;  /* 0x0000004c083f7211 */ /* 0x080fe200018f0eff */
[----:B------:R-:W-:Y:S01]  /*18d0*/  IMAD.MOV.U32 R8, RZ, RZ, -0x800000 ;  /* 0xff800000ff087424 */ /* 0x000fe200078e00ff */
[----:B------:R-:W-:Y:S01]  /*18e0*/  LEA.HI.X.SX32 R65, R9, R76, 0x1, P4 ;  /* 0x0000004c09417211 */ /* 0x000fe200020f0eff */
[----:B------:R-:W-:Y:S01]  /*18f0*/  IMAD R9, R179, 0x5, RZ ;  /* 0x00000005b3097824 */ /* 0x000fe200078e02ff */
[-C--:B------:R-:W-:Y:S02]  /*1900*/  LEA R68, P3, R12, R74.reuse, 0x1 ;  /* 0x0000004a0c447211 */ /* 0x080fe400078608ff */
[----:B------:R-:W-:-:S02]  /*1910*/  LEA R70, P4, R6, R74, 0x1 ;  /* 0x0000004a06467211 */ /* 0x000fc400078808ff */
[-C--:B------:R-:W-:Y:S02]  /*1920*/  LEA R72, P5, R7, R74.reuse, 0x1 ;  /* 0x0000004a07487211 */ /* 0x080fe400078a08ff */
[C---:B------:R-:W-:Y:S02]  /*1930*/  LEA R74, P6, R5.reuse, R74, 0x1 ;  /* 0x0000004a054a7211 */ /* 0x040fe400078c08ff */
[-C--:B------:R-:W-:Y:S02]  /*1940*/  LEA.HI.X.SX32 R69, R12, R76.reuse, 0x1, P3 ;  /* 0x0000004c0c457211 */ /* 0x080fe400018f0eff */
[-C--:B------:R-:W-:Y:S02]  /*1950*/  LEA.HI.X.SX32 R71, R6, R76.reuse, 0x1, P4 ;  /* 0x0000004c06477211 */ /* 0x080fe400020f0eff */
[----:B------:R-:W-:Y:S01]  /*1960*/  LEA.HI.X.SX32 R75, R5, R76, 0x1, P6 ;  /* 0x0000004c054b7211 */ /* 0x000fe200030f0eff */
[----:B------:R-:W-:Y:S01]  /*1970*/  IMAD.SHL.U32 R5, R179, 0x2, RZ ;  /* 0x00000002b3057824 */ /* 0x000fe200078e00ff */
[----:B------:R-:W-:-:S02]  /*1980*/  IADD3 R176, P6, PT, R177, R210, RZ ;  /* 0x000000d2b1b07210 */ /* 0x000fc40007fde0ff */
[-C--:B------:R-:W-:Y:S02]  /*1990*/  IADD3 R174, P3, PT, R175, R210.reuse, RZ ;  /* 0x000000d2afae7210 */ /* 0x080fe40007f7e0ff */
[----:B------:R-:W-:Y:S02]  /*19a0*/  IADD3 R192, P4, PT, R93, R210, RZ ;  /* 0x000000d25dc07210 */ /* 0x000fe40007f9e0ff */
[----:B------:R-:W-:Y:S01]  /*19b0*/  LEA.HI.X.SX32 R73, R7, R76, 0x1, P5 ;  /* 0x0000004c07497211 */ /* 0x000fe200028f0eff */
[----:B------:R-:W-:Y:S01]  /*19c0*/  IMAD R7, R179, 0x3, RZ ;  /* 0x00000003b3077824 */ /* 0x000fe200078e02ff */
[-C--:B------:R-:W-:Y:S02]  /*19d0*/  LEA.HI.X.SX32 R177, R91, R211.reuse, 0x1, P6 ;  /* 0x000000d35bb17211 */ /* 0x080fe400030f0eff */
[----:B------:R-:W-:Y:S02]  /*19e0*/  CS2R R90, SRZ ;  /* 0x00000000005a7805 */ /* 0x000fe4000001ff00 */
[----:B------:R-:W-:-:S02]  /*19f0*/  LEA.HI.X.SX32 R193, R77, R211, 0x1, P4 ;  /* 0x000000d34dc17211 */ /* 0x000fc400020f0eff */
[----:B------:R-:W-:Y:S02]  /*1a00*/  LEA.HI.X.SX32 R175, R93, R211, 0x1, P3 ;  /* 0x000000d35daf7211 */ /* 0x000fe400018f0eff */
[----:B------:R-:W-:Y:S02]  /*1a10*/  CS2R R92, SRZ ;  /* 0x00000000005c7805 */ /* 0x000fe4000001ff00 */
[-C--:B------:R-:W-:Y:S02]  /*1a20*/  IADD3 R172, P5, PT, R173, R210.reuse, RZ ;  /* 0x000000d2adac7210 */ /* 0x080fe40007fbe0ff */
[-C--:B------:R-:W-:Y:S02]  /*1a30*/  IADD3 R170, P6, PT, R171, R210.reuse, RZ ;  /* 0x000000d2abaa7210 */ /* 0x080fe40007fde0ff */
[-C--:B------:R-:W-:Y:S02]  /*1a40*/  IADD3 R200, P4, PT, R79, R210.reuse, RZ ;  /* 0x000000d24fc87210 */ /* 0x080fe40007f9e0ff */
[----:B------:R-:W-:-:S02]  /*1a50*/  IADD3 R190, P3, PT, R97, R210, RZ ;  /* 0x000000d261be7210 */ /* 0x000fc40007f7e0ff */
[-C--:B------:R-:W-:Y:S02]  /*1a60*/  LEA.HI.X.SX32 R173, R95, R211.reuse, 0x1, P5 ;  /* 0x000000d35fad7211 */ /* 0x080fe400028f0eff */
[----:B------:R-:W-:Y:S02]  /*1a70*/  CS2R R94, SRZ ;  /* 0x00000000005e7805 */ /* 0x000fe4000001ff00 */
[-C--:B------:R-:W-:Y:S02]  /*1a80*/  LEA.HI.X.SX32 R201, R9, R211.reuse, 0x1, P4 ;  /* 0x000000d309c97211 */ /* 0x080fe400020f0eff */
[-C--:B------:R-:W-:Y:S02]  /*1a90*/  LEA.HI.X.SX32 R191, R79, R211.reuse, 0x1, P3 ;  /* 0x000000d34fbf7211 */ /* 0x080fe400018f0eff */
[----:B------:R-:W-:Y:S02]  /*1aa0*/  LEA.HI.X.SX32 R171, R97, R211, 0x1, P6 ;  /* 0x000000d361ab7211 */ /* 0x000fe400030f0eff */
[----:B------:R-:W-:-:S02]  /*1ab0*/  CS2R R96, SRZ ;  /* 0x0000000000607805 */ /* 0x000fc4000001ff00 */
[-C--:B------:R-:W-:Y:S02]  /*1ac0*/  IADD3 R168, P5, PT, R169, R210.reuse, RZ ;  /* 0x000000d2a9a87210 */ /* 0x080fe40007fbe0ff */
[-C--:B------:R-:W-:Y:S02]  /*1ad0*/  IADD3 R166, P4, PT, R167, R210.reuse, RZ ;  /* 0x000000d2a7a67210 */ /* 0x080fe40007f9e0ff */
[-C--:B------:R-:W-:Y:S02]  /*1ae0*/  IADD3 R188, P3, PT, R101, R210.reuse, RZ ;  /* 0x000000d265bc7210 */ /* 0x080fe40007f7e0ff */
[----:B------:R-:W-:Y:S02]  /*1af0*/  IADD3 R164, P6, PT, R165, R210, RZ ;  /* 0x000000d2a5a47210 */ /* 0x000fe40007fde0ff */
[----:B------:R-:W-:Y:S02]  /*1b00*/  LEA.HI.X.SX32 R169, R99, R211, 0x1, P5 ;  /* 0x000000d363a97211 */ /* 0x000fe400028f0eff */
[----:B------:R-:W-:-:S02]  /*1b10*/  CS2R R98, SRZ ;  /* 0x0000000000627805 */ /* 0x000fc4000001ff00 */
[-C--:B------:R-:W-:Y:S02]  /*1b20*/  LEA.HI.X.SX32 R189, R81, R211.reuse, 0x1, P3 ;  /* 0x000000d351bd7211 */ /* 0x080fe400018f0eff */
[-C--:B------:R-:W-:Y:S02]  /*1b30*/  LEA.HI.X.SX32 R167, R101, R211.reuse, 0x1, P4 ;  /* 0x000000d365a77211 */ /* 0x080fe400020f0eff */
[----:B------:R-:W-:Y:S02]  /*1b40*/  CS2R R100, SRZ ;  /* 0x0000000000647805 */ /* 0x000fe4000001ff00 */
[----:B------:R-:W-:Y:S02]  /*1b50*/  LEA.HI.X.SX32 R165, R103, R211, 0x1, P6 ;  /* 0x000000d367a57211 */ /* 0x000fe400030f0eff */
[----:B------:R-:W-:Y:S02]  /*1b60*/  CS2R R102, SRZ ;  /* 0x0000000000667805 */ /* 0x000fe4000001ff00 */
[----:B------:R-:W-:-:S02]  /*1b70*/  IADD3 R162, P5, PT, R163, R210, RZ ;  /* 0x000000d2a3a27210 */ /* 0x000fc40007fbe0ff */
[-C--:B------:R-:W-:Y:S02]  /*1b80*/  IADD3 R204, P3, PT, R13, R210.reuse, RZ ;  /* 0x000000d20dcc7210 */ /* 0x080fe40007f7e0ff */
[-C--:B------:R-:W-:Y:S02]  /*1b90*/  IADD3 R198, P4, PT, R83, R210.reuse, RZ ;  /* 0x000000d253c67210 */ /* 0x080fe40007f9e0ff */
[----:B------:R-:W-:Y:S02]  /*1ba0*/  IADD3 R186, P6, PT, R105, R210, RZ ;  /* 0x000000d269ba7210 */ /* 0x000fe40007fde0ff */
[-C--:B------:R-:W-:Y:S01]  /*1bb0*/  LEA.HI.X.SX32 R205, R7, R211.reuse, 0x1, P3 ;  /* 0x000000d307cd7211 */ /* 0x080fe200018f0eff */
[----:B------:R-:W-:Y:S01]  /*1bc0*/  IMAD.MOV.U32 R7, RZ, RZ, -0x800000 ;  /* 0xff800000ff077424 */ /* 0x000fe200078e00ff */
[-C--:B------:R-:W-:Y:S02]  /*1bd0*/  LEA.HI.X.SX32 R199, R13, R211.reuse, 0x1, P4 ;  /* 0x000000d30dc77211 */ /* 0x080fe400020f0eff */
        /* <DEDUP_REMOVED lines=10> */
[----:B------:R-:W-:Y:S02]  /*1c80*/  CS2R R84, SRZ ;  /* 0x0000000000547805 */ /* 0x000fe4000001ff00 */
[----:B------:R-:W-:Y:S02]  /*1c90*/  LEA.HI.X.SX32 R159, R109, R211, 0x1, P4 ;  /* 0x000000d36d9f7211 */ /* 0x000fe400020f0eff */
[----:B------:R-:W-:-:S02]  /*1ca0*/  CS2R R108, SRZ ;  /* 0x00000000006c7805 */ /* 0x000fc4000001ff00 */
[----:B------:R-:W-:Y:S02]  /*1cb0*/  LEA.HI.X.SX32 R157, R111, R211, 0x1, P5 ;  /* 0x000000d36f9d7211 */ /* 0x000fe400028f0eff */
[----:B------:R-:W-:Y:S02]  /*1cc0*/  CS2R R110, SRZ ;  /* 0x00000000006e7805 */ /* 0x000fe4000001ff00 */
[-C--:B------:R-:W-:Y:S02]  /*1cd0*/  IADD3 R154, P3, PT, R155, R210.reuse, RZ ;  /* 0x000000d29b9a7210 */ /* 0x080fe40007f7e0ff */
[-C--:B------:R-:W-:Y:S02]  /*1ce0*/  IADD3 R196, P6, PT, R87, R210.reuse, RZ ;  /* 0x000000d257c47210 */ /* 0x080fe40007fde0ff */
[-C--:B------:R-:W-:Y:S02]  /*1cf0*/  IADD3 R182, P4, PT, R115, R210.reuse, RZ ;  /* 0x000000d273b67210 */ /* 0x080fe40007f9e0ff */
[----:B------:R-:W-:-:S02]  /*1d00*/  IADD3 R152, P5, PT, R153, R210, RZ ;  /* 0x000000d299987210 */ /* 0x000fc40007fbe0ff */
[-C--:B------:R-:W-:Y:S01]  /*1d10*/  LEA.HI.X.SX32 R197, R15, R211.reuse, 0x1, P6 ;  /* 0x000000d30fc57211 */ /* 0x080fe200030f0eff */
[----:B------:R-:W-:Y:S01]  /*1d20*/  IMAD.MOV.U32 R15, RZ, RZ, -0x800000 ;  /* 0xff800000ff0f7424 */ /* 0x000fe200078e00ff */
[-C--:B------:R-:W-:Y:S02]  /*1d30*/  LEA.HI.X.SX32 R183, R87, R211.reuse, 0x1, P4 ;  /* 0x000000d357b77211 */ /* 0x080fe400020f0eff */
[----:B------:R-:W-:Y:S02]  /*1d40*/  CS2R R86, SRZ ;  /* 0x0000000000567805 */ /* 0x000fe4000001ff00 */
[-C--:B------:R-:W-:Y:S02]  /*1d50*/  LEA.HI.X.SX32 R155, R115, R211.reuse, 0x1, P3 ;  /* 0x000000d3739b7211 */ /* 0x080fe400018f0eff */
[----:B------:R-:W-:Y:S02]  /*1d60*/  LEA.HI.X.SX32 R153, R117, R211, 0x1, P5 ;  /* 0x000000d375997211 */ /* 0x000fe400028f0eff */
[----:B------:R-:W-:-:S02]  /*1d70*/  CS2R R116, SRZ ;  /* 0x0000000000747805 */ /* 0x000fc4000001ff00 */
[-C--:B------:R-:W-:Y:S02]  /*1d80*/  IADD3 R150, P6, PT, R151, R210.reuse, RZ ;  /* 0x000000d297967210 */ /* 0x080fe40007fde0ff */
[-C--:B------:R-:W-:Y:S02]  /*1d90*/  IADD3 R180, P4, PT, R119, R210.reuse, RZ ;  /* 0x000000d277b47210 */ /* 0x080fe40007f9e0ff */
[-C--:B------:R-:W-:Y:S02]  /*1da0*/  IADD3 R208, P3, PT, R5, R210.reuse, RZ ;  /* 0x000000d205d07210 */ /* 0x080fe40007f7e0ff */
[----:B------:R-:W-:Y:S02]  /*1db0*/  LEA R206, P5, R179, R210, 0x2 ;  /* 0x000000d2b3ce7211 */ /* 0x000fe400078a10ff */
[----:B------:R-:W-:Y:S02]  /*1dc0*/  LEA.HI.X.SX32 R181, R89, R211, 0x1, P4 ;  /* 0x000000d359b57211 */ /* 0x000fe400020f0eff */
[----:B------:R-:W-:-:S02]  /*1dd0*/  CS2R R88, SRZ ;  /* 0x0000000000587805 */ /* 0x000fc4000001ff00 */
[-C--:B------:R-:W-:Y:S02]  /*1de0*/  LEA.HI.X.SX32 R151, R119, R211.reuse, 0x1, P6 ;  /* 0x000000d377977211 */ /* 0x080fe400030f0eff */
[----:B------:R-:W-:Y:S02]  /*1df0*/  CS2R R118, SRZ ;  /* 0x0000000000767805 */ /* 0x000fe4000001ff00 */
[-C--:B------:R-:W-:Y:S02]  /*1e00*/  LEA.HI.X.SX32 R209, R179, R211.reuse, 0x1, P3 ;  /* 0x000000d3b3d17211 */ /* 0x080fe400018f0eff */
[----:B------:R-:W-:Y:S02]  /*1e10*/  LEA.HI.X.SX32 R207, R5, R211, 0x1, P5 ;  /* 0x000000d305cf7211 */ /* 0x000fe400028f0eff */
[C---:B------:R-:W-:Y:S02]  /*1e20*/  SHF.L.U32 R17, R179.reuse, 0x2, RZ ;  /* 0x00000002b3117819 */ /* 0x040fe400000006ff */
[----:B------:R-:W-:-:S02]  /*1e30*/  LEA R202, P4, R179, R210, 0x3 ;  /* 0x000000d2b3ca7211 */ /* 0x000fc400078818ff */
[CC--:B------:R-:W-:Y:S02]  /*1e40*/  LEA R194, P6, R179.reuse, R210.reuse, 0x4 ;  /* 0x000000d2b3c27211 */ /* 0x0c0fe400078c20ff */
[-C--:B------:R-:W-:Y:S02]  /*1e50*/  LEA R178, P3, R179, R210.reuse, 0x5 ;  /* 0x000000d2b3b27211 */ /* 0x080fe400078628ff */
[----:B------:R-:W-:Y:S02]  /*1e60*/  IADD3 R148, P5, PT, R149, R210, RZ ;  /* 0x000000d295947210 */ /* 0x000fe40007fbe0ff */
[----:B------:R-:W-:Y:S02]  /*1e70*/  MOV R13, RZ ;  /* 0x000000ff000d7202 */ /* 0x000fe40000000f00 */
[----:B------:R-:W-:Y:S02]  /*1e80*/  MOV R9, 0xff800000 ;  /* 0xff80000000097802 */ /* 0x000fe40000000f00 */
[----:B------:R-:W-:-:S02]  /*1e90*/  LEA.HI.X.SX32 R203, R17, R211, 0x1, P4 ;  /* 0x000000d311cb7211 */ /* 0x000fc400020f0eff */
[-C--:B------:R-:W-:Y:S02]  /*1ea0*/  LEA.HI.X.SX32 R195, R19, R211.reuse, 0x1, P6 ;  /* 0x000000d313c37211 */ /* 0x080fe400030f0eff */
[-C--:B------:R-:W-:Y:S02]  /*1eb0*/  LEA.HI.X.SX32 R179, R113, R211.reuse, 0x1, P3 ;  /* 0x000000d371b37211 */ /* 0x080fe400018f0eff */
[----:B0-----:R-:W-:-:S07]  /*1ec0*/  LEA.HI.X.SX32 R149, R121, R211, 0x1, P5 ;  /* 0x000000d379957211 */ /* 0x001fce00028f0eff */
.L_x_1:
[----:B------:R-:W-:-:S04]  /*1ed0*/  IMAD.WIDE R16, R13, 0x2, R210 ;  /* 0x000000020d107825 */ /* 0x000fc800078e02d2 */
[C---:B------:R-:W-:Y:S01]  /*1ee0*/  IMAD.WIDE R114, R13.reuse, 0x2, R202 ;  /* 0x000000020d727825 */ /* 0x040fe200078e02ca */
[----:B------:R0:W2:Y:S03]  /*1ef0*/  LDG.E.U16 R5, desc[UR10][R16.64] ;  /* 0x0000000a10057981 */ /* 0x0000a6000c1e1500 */
[C---:B------:R-:W-:Y:S01]  /*1f00*/  IMAD.WIDE R136, R13.reuse, 0x2, R186 ;  /* 0x000000020d887825 */ /* 0x040fe200078e02ba */
[----:B------:R1:W3:Y:S03]  /*1f10*/  LDG.E.U16 R77, desc[UR10][R114.64] ;  /* 0x0000000a724d7981 */ /* 0x0002e6000c1e1500 */
[C---:B------:R-:W-:Y:S01]  /*1f20*/  IMAD.WIDE R120, R13.reuse, 0x2, R200 ;  /* 0x000000020d787825 */ /* 0x040fe200078e02c8 */
[----:B------:R4:W5:Y:S03]  /*1f30*/  LDG.E.U16 R128, desc[UR10][R136.64] ;  /* 0x0000000a88807981 */ /* 0x000966000c1e1500 */
[C---:B------:R-:W-:Y:S01]  /*1f40*/  IMAD.WIDE R80, R13.reuse, 0x2, R208 ;  /* 0x000000020d507825 */ /* 0x040fe200078e02d0 */
[----:B------:R0:W3:Y:S03]  /*1f50*/  LDG.E.U16 R78, desc[UR10][R120.64] ;  /* 0x0000000a784e7981 */ /* 0x0000e6000c1e1500 */
[C---:B------:R-:W-:Y:S01]  /*1f60*/  IMAD.WIDE R112, R13.reuse, 0x2, R204 ;  /* 0x000000020d707825 */ /* 0x040fe200078e02cc */
[----:B------:R-:W3:Y:S03]  /*1f70*/  LDG.E.U16 R18, desc[UR10][R80.64] ;  /* 0x0000000a50127981 */ /* 0x000ee6000c1e1500 */
[C---:B------:R-:W-:Y:S01]  /*1f80*/  IMAD.WIDE R122, R13.reuse, 0x2, R198 ;  /* 0x000000020d7a7825 */ /* 0x040fe200078e02c6 */
[----:B------:R1:W3:Y:S03]  /*1f90*/  LDG.E.U16 R76, desc[UR10][R112.64] ;  /* 0x0000000a704c7981 */ /* 0x0002e6000c1e1500 */
[C---:B------:R-:W-:Y:S01]  /*1fa0*/  IMAD.WIDE R82, R13.reuse, 0x2, R206 ;  /* 0x000000020d527825 */ /* 0x040fe200078e02ce */
[----:B------:R1:W3:Y:S03]  /*1fb0*/  LDG.E.U16 R79, desc[UR10][R122.64] ;  /* 0x0000000a7a4f7981 */ /* 0x0002e6000c1e1500 */
[C---:B0-----:R-:W-:Y:S01]  /*1fc0*/  IMAD.WIDE R16, R13.reuse, 0x2, R194 ;  /* 0x000000020d107825 */ /* 0x041fe200078e02c2 */
[----:B------:R0:W3:Y:S03]  /*1fd0*/  LDG.E.U16 R19, desc[UR10][R82.64] ;  /* 0x0000000a52137981 */ /* 0x0000e6000c1e1500 */
[C---:B------:R-:W-:Y:S01]  /*1fe0*/  IMAD.WIDE R124, R13.reuse, 0x2, R192 ;  /* 0x000000020d7c7825 */ /* 0x040fe200078e02c0 */
[----:B------:R0:W3:Y:S03]  /*1ff0*/  LDG.E.U16 R80, desc[UR10][R16.64] ;  /* 0x0000000a10507981 */ /* 0x0000e6000c1e1500 */
[C---:B------:R-:W-:Y:S01]  /*2000*/  IMAD.WIDE R132, R13.reuse, 0x2, R190 ;  /* 0x000000020d847825 */ /* 0x040fe200078e02be */
[----:B------:R0:W5:Y:S03]  /*2010*/  LDG.E.U16 R81, desc[UR10][R124.64] ;  /* 0x0000000a7c517981 */ /* 0x000166000c1e1500 */
[C---:B-1----:R-:W-:Y:S01]  /*2020*/  IMAD.WIDE R114, R13.reuse, 0x2, R178 ;  /* 0x000000020d727825 */ /* 0x042fe200078e02b2 */
[----:B------:R-:W5:Y:S03]  /*2030*/  LDG.E.U16 R126, desc[UR10][R132.64] ;  /* 0x0000000a847e7981 */ /* 0x000f66000c1e1500 */
[C---:B----4-:R-:W-:Y:S01]  /*2040*/  IMAD.WIDE R136, R13.reuse, 0x2, R162 ;  /* 0x000000020d887825 */ /* 0x050fe200078e02a2 */
[----:B------:R1:W4:Y:S03]  /*2050*/  LDG.E.U16 R131, desc[UR10][R114.64] ;  /* 0x0000000a72837981 */ /* 0x000326000c1e1500 */
[----:B------:R-:W-:-:S02]  /*2060*/  IMAD.WIDE R120, R13, 0x2, R176 ;  /* 0x000000020d787825 */ /* 0x000fc400078e02b0 */
[----:B------:R-:W5:Y:S02]  /*2070*/  LDG.E.U16 R136, desc[UR10][R136.64] ;  /* 0x0000000a88887981 */ /* 0x000f64000c1e1500 */
[C---:B------:R-:W-:Y:S02]  /*2080*/  IMAD.WIDE R218, R13.reuse, 0x2, R160 ;  /* 0x000000020dda7825 */ /* 0x040fe400078e02a0 */
[----:B------:R0:W5:Y:S02]  /*2090*/  LDG.E.U16 R132, desc[UR10][R120.64] ;  /* 0x0000000a78847981 */ /* 0x000164000c1e1500 */
[C---:B------:R-:W-:Y:S02]  /*20a0*/  IMAD.WIDE R134, R13.reuse, 0x2, R188 ;  /* 0x000000020d867825 */ /* 0x040fe400078e02bc */
[----:B------:R-:W5:Y:S02]  /*20b0*/  LDG.E.U16 R219, desc[UR10][R218.64] ;  /* 0x0000000adadb7981 */ /* 0x000f64000c1e1500 */
[----:B------:R-:W-:-:S02]  /*20c0*/  IMAD.WIDE R112, R13, 0x2, R182 ;  /* 0x000000020d707825 */ /* 0x000fc400078e02b6 */
[----:B------:R-:W5:Y:S02]  /*20d0*/  LDG.E.U16 R127, desc[UR10][R134.64] ;  /* 0x0000000a867f7981 */ /* 0x000f64000c1e1500 */
[C---:B------:R-:W-:Y:S02]  /*20e0*/  IMAD.WIDE R122, R13.reuse, 0x2, R174 ;  /* 0x000000020d7a7825 */ /* 0x040fe400078e02ae */
[----:B------:R-:W5:Y:S02]  /*20f0*/  LDG.E.U16 R130, desc[UR10][R112.64] ;  /* 0x0000000a70827981 */ /* 0x000f64000c1e1500 */
[C---:B0-----:R-:W-:Y:S02]  /*2100*/  IMAD.WIDE R82, R13.reuse, 0x2, R184 ;  /* 0x000000020d527825 */ /* 0x041fe400078e02b8 */
[----:B------:R0:W5:Y:S02]  /*2110*/  LDG.E.U16 R133, desc[UR10][R122.64] ;  /* 0x0000000a7a857981 */ /* 0x000164000c1e1500 */
[----:B------:R-:W-:-:S02]  /*2120*/  IMAD.WIDE R16, R13, 0x2, R172 ;  /* 0x000000020d107825 */ /* 0x000fc400078e02ac */
[----:B------:R-:W5:Y:S02]  /*2130*/  LDG.E.U16 R129, desc[UR10][R82.64] ;  /* 0x0000000a52817981 */ /* 0x000f64000c1e1500 */
[C---:B------:R-:W-:Y:S02]  /*2140*/  IMAD.WIDE R124, R13.reuse, 0x2, R170 ;  /* 0x000000020d7c7825 */ /* 0x040fe400078e02aa */
[----:B------:R-:W5:Y:S02]  /*2150*/  LDG.E.U16 R134, desc[UR10][R16.64] ;  /* 0x0000000a10867981 */ /* 0x000f64000c1e1500 */
[C---:B------:R-:W-:Y:S02]  /*2160*/  IMAD.WIDE R220, R13.reuse, 0x2, R158 ;  /* 0x000000020ddc7825 */ /* 0x040fe400078e029e */
[----:B------:R0:W5:Y:S02]  /*2170*/  LDG.E.U16 R135, desc[UR10][R124.64] ;  /* 0x0000000a7c877981 */ /* 0x000164000c1e1500 */
[----:B------:R-:W-:-:S02]  /*2180*/  IMAD.WIDE R222, R13, 0x2, R156 ;  /* 0x000000020dde7825 */ /* 0x000fc400078e029c */
[----:B------:R-:W5:Y:S02]  /*2190*/  LDG.E.U16 R220, desc[UR10][R220.64] ;  /* 0x0000000adcdc7981 */ /* 0x000f64000c1e1500 */
[C---:B-1----:R-:W-:Y:S02]  /*21a0*/  IMAD.WIDE R114, R13.reuse, 0x2, R154 ;  /* 0x000000020d727825 */ /* 0x042fe400078e029a */
[----:B------:R-:W5:Y:S02]  /*21b0*/  LDG.E.U16 R222, desc[UR10][R222.64] ;  /* 0x0000000adede7981 */ /* 0x000f64000c1e1500 */
[C---:B------:R-:W-:Y:S02]  /*21c0*/  IMAD.WIDE R138, R13.reuse, 0x2, R168 ;  /* 0x000000020d8a7825 */ /* 0x040fe400078e02a8 */
[----:B------:R1:W5:Y:S02]  /*21d0*/  LDG.E.U16 R114, desc[UR10][R114.64] ;  /* 0x0000000a72727981 */ /* 0x000364000c1e1500 */
[----:B------:R-:W-:-:S02]  /*21e0*/  IMAD.WIDE R120, R13, 0x2, R152 ;  /* 0x000000020d787825 */ /* 0x000fc400078e0298 */
[----:B------:R-:W5:Y:S02]  /*21f0*/  LDG.E.U16 R138, desc[UR10][R138.64] ;  /* 0x0000000a8a8a7981 */ /* 0x000f64000c1e1500 */
[C---:B------:R-:W-:Y:S02]  /*2200*/  IMAD.WIDE R216, R13.reuse, 0x2, R166 ;  /* 0x000000020dd87825 */ /* 0x040fe400078e02a6 */
[----:B------:R-:W5:Y:S02]  /*2210*/  LDG.E.U16 R120, desc[UR10][R120.64] ;  /* 0x0000000a78787981 */ /* 0x000f64000c1e1500 */
[C---:B0-----:R-:W-:Y:S02]  /*2220*/  IMAD.WIDE R122, R13.reuse, 0x2, R150 ;  /* 0x000000020d7a7825 */ /* 0x041fe400078e0296 */
[----:B------:R-:W5:Y:S02]  /*2230*/  LDG.E.U16 R216, desc[UR10][R216.64] ;  /* 0x0000000ad8d87981 */ /* 0x000f64000c1e1500 */
[----:B------:R-:W-:-:S02]  /*2240*/  IMAD.WIDE R112, R13, 0x2, R180 ;  /* 0x000000020d707825 */ /* 0x000fc400078e02b4 */
[----:B------:R-:W5:Y:S02]  /*2250*/  LDG.E.U16 R221, desc[UR10][R122.64] ;  /* 0x0000000a7add7981 */ /* 0x000f64000c1e1500 */
[C---:B------:R-:W-:Y:S02]  /*2260*/  IMAD.WIDE R124, R13.reuse, 0x2, R196 ;  /* 0x000000020d7c7825 */ /* 0x040fe400078e02c4 */
[----:B------:R-:W5:Y:S02]  /*2270*/  LDG.E.U16 R112, desc[UR10][R112.64] ;  /* 0x0000000a70707981 */ /* 0x000f64000c1e1500 */
[C---:B------:R-:W-:Y:S02]  /*2280*/  IMAD.WIDE R82, R13.reuse, 0x2, R164 ;  /* 0x000000020d527825 */ /* 0x040fe400078e02a4 */
[----:B------:R-:W5:Y:S02]  /*2290*/  LDG.E.U16 R218, desc[UR10][R124.64] ;  /* 0x0000000a7cda7981 */ /* 0x000f64000c1e1500 */
[----:B------:R-:W-:-:S02]  /*22a0*/  IMAD.WIDE R16, R13, 0x2, R148 ;  /* 0x000000020d107825 */ /* 0x000fc400078e0294 */
[----:B------:R0:W5:Y:S04]  /*22b0*/  LDG.E.U16 R217, desc[UR10][R82.64] ;  /* 0x0000000a52d97981 */ /* 0x000168000c1e1500 */
[----:B------:R0:W5:Y:S01]  /*22c0*/  LDG.E.U16 R223, desc[UR10][R16.64] ;  /* 0x0000000a10df7981 */ /* 0x000162000c1e1500 */
[----:B-1----:R-:W0:Y:S02]  /*22d0*/  S2R R115, SR_TID.X ;  /* 0x0000000000737919 */ /* 0x002e240000002100 */
[C---:B0-----:R-:W-:Y:S02]  /*22e0*/  LOP3.LUT R82, R115.reuse, 0xff, RZ, 0xc0, !PT ;  /* 0x000000ff73527812 */ /* 0x041fe400078ec0ff */
[C---:B------:R-:W-:Y:S01]  /*22f0*/  LOP3.LUT R137, R115.reuse, 0x7, RZ, 0xc0, !PT ;  /* 0x0000000773897812 */ /* 0x040fe200078ec0ff */
[----:B------:R-:W-:-:S02]  /*2300*/  IMAD.SHL.U32 R121, R115, 0x8, RZ ;  /* 0x0000000873797824 */ /* 0x000fc400078e00ff */
[----:B------:R-:W-:Y:S01]  /*2310*/  IMAD.SHL.U32 R82, R82, 0x2, RZ ;  /* 0x0000000252527824 */ /* 0x000fe200078e00ff */
[----:B------:R-:W-:Y:S01]  /*2320*/  BAR.SYNC.DEFER_BLOCKING 0x0 ;  /* 0x0000000000007b1d */ /* 0x000fe20000010000 */
[----:B------:R-:W-:-:S03]  /*2330*/  IMAD.SHL.U32 R224, R137, 0x40, RZ ;  /* 0x0000004089e07824 */ /* 0x000fc600078e00ff */
[----:B------:R-:W-:Y:S02]  /*2340*/  LOP3.LUT R83, R82, 0x10, RZ, 0x3c, !PT ;  /* 0x0000001052537812 */ /* 0x000fe400078e3cff */
[----:B------:R-:W-:Y:S02]  /*2350*/  LOP3.LUT R224, R224, 0x30, R121, 0xf8, !PT ;  /* 0x00000030e0e07812 */ /* 0x000fe400078ef879 */
[----:B------:R-:W-:Y:S02]  /*2360*/  LOP3.LUT R113, R82, 0x20, RZ, 0x3c, !PT ;  /* 0x0000002052717812 */ /* 0x000fe400078e3cff */
[C---:B------:R-:W-:Y:S02]  /*2370*/  LOP3.LUT R226, R115.reuse, 0x60, RZ, 0xc0, !PT ;  /* 0x0000006073e27812 */ /* 0x040fe400078ec0ff */
[C---:B------:R-:W-:Y:S02]  /*2380*/  SHF.L.U32 R121, R115.reuse, 0x1, RZ ;  /* 0x0000000173797819 */ /* 0x040fe400000006ff */
[----:B------:R-:W-:-:S02]  /*2390*/  LOP3.LUT R16, R115, 0x10, RZ, 0xc0, !PT ;  /* 0x0000001073107812 */ /* 0x000fc400078ec0ff */
[----:B------:R-:W-:Y:S01]  /*23a0*/  LOP3.LUT R115, R82, 0x30, RZ, 0x3c, !PT ;  /* 0x0000003052737812 */ /* 0x000fe200078e3cff */
[----:B------:R-:W-:Y:S01]  /*23b0*/  IMAD R226, R226, 0x8, R137 ;  /* 0x00000008e2e27824 */ /* 0x000fe200078e0289 */
[----:B------:R-:W-:-:S03]  /*23c0*/  LOP3.LUT R17, R224, 0x10, R121, 0x78, !PT ;  /* 0x00000010e0117812 */ /* 0x000fc600078e7879 */
[----:B------:R-:W-:Y:S02]  /*23d0*/  IMAD.SHL.U32 R226, R226, 0x10, RZ ;  /* 0x00000010e2e27824 */ /* 0x000fe400078e00ff */
[----:B------:R-:W-:-:S03]  /*23e0*/  IMAD R16, R16, 0x20, R17 ;  /* 0x0000002010107824 */ /* 0x000fc600078e0211 */
[----:B------:R-:W-:-:S04]  /*23f0*/  LOP3.LUT R226, R226, 0x30, R121, 0x78, !PT ;  /* 0x00000030e2e27812 */ /* 0x000fc800078e7879 */
[----:B------:R-:W-:Y:S01]  /*2400*/  LEA R17, R137, R226, 0x9 ;  /* 0x000000e289117211 */ /* 0x000fe200078e48ff */
[----:B--2---:R0:W-:Y:S02]  /*2410*/  STS.U16 [R82+UR6+0x4000], R5 ;  /* 0x0040000552007988 */ /* 0x0041e40008000406 */
[C---:B0-----:R-:W-:Y:S02]  /*2420*/  LOP3.LUT R5, R82.reuse, 0x40, RZ, 0x3c, !PT ;  /* 0x0000004052057812 */ /* 0x041fe400078e3cff */
[----:B---3--:R-:W-:Y:S04]  /*2430*/  STS.U16 [R82+UR6+0x5000], R80 ;  /* 0x0050005052007988 */ /* 0x008fe80008000406 */
[----:B----4-:R-:W-:Y:S04]  /*2440*/  STS.U16 [R82+UR6+0x6000], R131 ;  /* 0x0060008352007988 */ /* 0x010fe80008000406 */
[----:B-----5:R-:W-:Y:S04]  /*2450*/  STS.U16 [R82+UR6+0x7000], R136 ;  /* 0x0070008852007988 */ /* 0x020fe80008000406 */
[----:B------:R0:W-:Y:S04]  /*2460*/  STS.U16 [R83+UR6+0x5200], R81 ;  /* 0x0052005153007988 */ /* 0x0001e80008000406 */
[----:B------:R1:W-:Y:S04]  /*2470*/  STS.U16 [R83+UR6+0x4200], R18 ;  /* 0x0042001253007988 */ /* 0x0003e80008000406 */
[----:B------:R-:W-:Y:S01]  /*2480*/  STS.U16 [R83+UR6+0x6200], R132 ;  /* 0x0062008453007988 */ /* 0x000fe20008000406 */
[----:B0-----:R-:W-:-:S03]  /*2490*/  LOP3.LUT R81, R82, 0x50, RZ, 0x3c, !PT ;  /* 0x0000005052517812 */ /* 0x001fc600078e3cff */
[----:B------:R-:W-:Y:S01]  /*24a0*/  STS.U16 [R83+UR6+0x7200], R219 ;  /* 0x007200db53007988 */ /* 0x000fe20008000406 */
[----:B-1----:R-:W-:-:S03]  /*24b0*/  LOP3.LUT R18, R82, 0x60, RZ, 0x3c, !PT ;  /* 0x0000006052127812 */ /* 0x002fc600078e3cff */
[----:B------:R0:W-:Y:S04]  /*24c0*/  STS.U16 [R113+UR6+0x4400], R19 ;  /* 0x0044001371007988 */ /* 0x0001e80008000406 */
[----:B------:R-:W-:Y:S04]  /*24d0*/  STS.U16 [R113+UR6+0x5400], R126 ;  /* 0x0054007e71007988 */ /* 0x000fe80008000406 */
[----:B------:R-:W-:Y:S01]  /*24e0*/  STS.U16 [R113+UR6+0x6400], R133 ;  /* 0x0064008571007988 */ /* 0x000fe20008000406 */
[----:B0-----:R-:W-:-:S03]  /*24f0*/  LOP3.LUT R19, R82, 0x70, RZ, 0x3c, !PT ;  /* 0x0000007052137812 */ /* 0x001fc600078e3cff */
        /* <DEDUP_REMOVED lines=8> */
[----:B------:R0:W-:Y:S04]  /*2580*/  STS.U16 [R5+UR6+0x7800], R114 ;  /* 0x0078007205007988 */ /* 0x0001e80008000406 */
        /* <DEDUP_REMOVED lines=11> */
[----:B------:R-:W-:Y:S01]  /*2640*/  STS.U16 [R19+UR6+0x7e00], R223 ;  /* 0x007e00df13007988 */ /* 0x000fe20008000406 */
[----:B------:R-:W-:Y:S01]  /*2650*/  BAR.SYNC.DEFER_BLOCKING 0x0 ;  /* 0x0000000000007b1d */ /* 0x000fe20000010000 */
[----:B0-----:R-:W-:-:S05]  /*2660*/  LOP3.LUT R5, R16, 0x20, RZ, 0x3c, !PT ;  /* 0x0000002010057812 */ /* 0x001fca00078e3cff */
[----:B------:R-:W-:Y:S04]  /*2670*/  LDSM.16.MT88.4 R80, [R16+UR6] ;  /* 0x000000061050783b */ /* 0x000fe80008004200 */
[----:B------:R-:W0:Y:S04]  /*2680*/  LDSM.16.M88.4 R120, [R17+UR6+0x4000] ;  /* 0x004000061178783b */ /* 0x000e280008000200 */
[----:B------:R-:W2:Y:S04]  /*2690*/  LDSM.16.MT88.4 R136, [R5+UR6] ;  /* 0x000000060588783b */ /* 0x000ea80008004200 */
[----:B------:R-:W3:Y:S04]  /*26a0*/  LDSM.16.MT88.4 R76, [R16+UR6+0x400] ;  /* 0x00040006104c783b */ /* 0x000ee80008004200 */
[----:B------:R-:W4:Y:S01]  /*26b0*/  LDSM.16.MT88.4 R124, [R5+UR6+0x400] ;  /* 0x00040006057c783b */ /* 0x000f220008004200 */
[----:B-1----:R-:W-:-:S03]  /*26c0*/  LOP3.LUT R18, R17, 0x40, RZ, 0x3c, !PT ;  /* 0x0000004011127812 */ /* 0x002fc600078e3cff */
[----:B------:R-:W-:Y:S04]  /*26d0*/  LDSM.16.MT88.4 R132, [R16+UR6+0x800] ;  /* 0x000800061084783b */ /* 0x000fe80008004200 */
[----:B------:R-:W1:Y:S04]  /*26e0*/  LDSM.16.M88.4 R112, [R18+UR6+0x4000] ;  /* 0x004000061270783b */ /* 0x000e680008000200 */
[----:B------:R-:W5:Y:S01]  /*26f0*/  LDSM.16.MT88.4 R128, [R5+UR6+0x800] ;  /* 0x000800060580783b */ /* 0x000f620008004200 */
[-C--:B0-----:R-:W-:Y:S08]  /*2700*/  HMMA.16816.F32.BF16 R80, R80, R120.reuse, RZ ;  /* 0x000000785050723c */ /* 0x081ff000000418ff */
[----:B--2---:R-:W-:-:S12]  /*2710*/  HMMA.16816.F32.BF16 R136, R136, R120, RZ ;  /* 0x000000788888723c */ /* 0x004fd800000418ff */
[-C--:B---3--:R-:W-:Y:S01]  /*2720*/  HMMA.16816.F32.BF16 R76, R76, R122.reuse, R80 ;  /* 0x0000007a4c4c723c */ /* 0x088fe20000041850 */
[----:B------:R-:W0:Y:S07]  /*2730*/  LDSM.16.MT88.4 R80, [R16+UR6+0xc00] ;  /* 0x000c00061050783b */ /* 0x000e2e0008004200 */
[----:B----4-:R-:W-:Y:S01]  /*2740*/  HMMA.16816.F32.BF16 R120, R124, R122, R136 ;  /* 0x0000007a7c78723c */ /* 0x010fe20000041888 */
[----:B------:R-:W2:Y:S04]  /*2750*/  LDSM.16.MT88.4 R124, [R5+UR6+0xc00] ;  /* 0x000c0006057c783b */ /* 0x000ea80008004200 */
[----:B------:R-:W-:Y:S07]  /*2760*/  LDSM.16.MT88.4 R136, [R16+UR6+0x1000] ;  /* 0x001000061088783b */ /* 0x000fee0008004200 */
[-C--:B-1----:R-:W-:Y:S01]  /*2770*/  HMMA.16816.F32.BF16 R132, R132, R112.reuse, R76 ;  /* 0x000000708484723c */ /* 0x082fe2000004184c */
[----:B------:R-:W1:Y:S07]  /*2780*/  LDSM.16.M88.4 R76, [R17+UR6+0x4080] ;  /* 0x00408006114c783b */ /* 0x000e6e0008000200 */
[----:B-----5:R-:W-:Y:S01]  /*2790*/  HMMA.16816.F32.BF16 R128, R128, R112, R120 ;  /* 0x000000708080723c */ /* 0x020fe20000041878 */
[----:B------:R-:W3:Y:S11]  /*27a0*/  LDSM.16.MT88.4 R120, [R5+UR6+0x1000] ;  /* 0x001000060578783b */ /* 0x000ef60008004200 */
[-C--:B0-----:R-:W-:Y:S01]  /*27b0*/  HMMA.16816.F32.BF16 R80, R80, R114.reuse, R132 ;  /* 0x000000725050723c */ /* 0x081fe20000041884 */
[----:B------:R-:W0:Y:S07]  /*27c0*/  LDSM.16.MT88.4 R132, [R16+UR6+0x1400] ;  /* 0x001400061084783b */ /* 0x000e2e0008004200 */
[----:B--2---:R-:W-:Y:S01]  /*27d0*/  HMMA.16816.F32.BF16 R112, R124, R114, R128 ;  /* 0x000000727c70723c */ /* 0x004fe20000041880 */
[----:B------:R-:W2:Y:S04]  /*27e0*/  LDSM.16.MT88.4 R128, [R5+UR6+0x1400] ;  /* 0x001400060580783b */ /* 0x000ea80008004200 */
[----:B------:R-:W-:Y:S07]  /*27f0*/  LDSM.16.M88.4 R124, [R18+UR6+0x4080] ;  /* 0x00408006127c783b */ /* 0x000fee0008000200 */
[-C--:B-1----:R-:W-:Y:S01]  /*2800*/  HMMA.16816.F32.BF16 R136, R136, R76.reuse, R80 ;  /* 0x0000004c8888723c */ /* 0x082fe20000041850 */
[----:B------:R-:W1:Y:S07]  /*2810*/  LDSM.16.MT88.4 R80, [R16+UR6+0x1800] ;  /* 0x001800061050783b */ /* 0x000e6e0008004200 */
[----:B---3--:R-:W-:Y:S01]  /*2820*/  HMMA.16816.F32.BF16 R120, R120, R76, R112 ;  /* 0x0000004c7878723c */ /* 0x008fe20000041870 */
[----:B------:R-:W3:Y:S11]  /*2830*/  LDSM.16.MT88.4 R112, [R5+UR6+0x1800] ;  /* 0x001800060570783b */ /* 0x000ef60008004200 */
[-C--:B0-----:R-:W-:Y:S01]  /*2840*/  HMMA.16816.F32.BF16 R132, R132, R78.reuse, R136 ;  /* 0x0000004e8484723c */ /* 0x081fe20000041888 */
[----:B------:R-:W0:Y:S07]  /*2850*/  LDSM.16.MT88.4 R136, [R16+UR6+0x1c00] ;  /* 0x001c00061088783b */ /* 0x000e2e0008004200 */
[----:B--2---:R-:W-:Y:S01]  /*2860*/  HMMA.16816.F32.BF16 R120, R128, R78, R120 ;  /* 0x0000004e8078723c */ /* 0x004fe20000041878 */
[----:B------:R-:W2:Y:S04]  /*2870*/  LDSM.16.MT88.4 R76, [R5+UR6+0x1c00] ;  /* 0x001c0006054c783b */ /* 0x000ea80008004200 */
[----:B------:R-:W-:Y:S07]  /*2880*/  LDSM.16.MT88.4 R128, [R16+UR6+0x2000] ;  /* 0x002000061080783b */ /* 0x000fee0008004200 */
[-C--:B-1----:R-:W-:Y:S01]  /*2890*/  HMMA.16816.F32.BF16 R132, R80, R124.reuse, R132 ;  /* 0x0000007c5084723c */ /* 0x082fe20000041884 */
[----:B------:R-:W1:Y:S07]  /*28a0*/  LDSM.16.M88.4 R80, [R17+UR6+0x4100] ;  /* 0x004100061150783b */ /* 0x000e6e0008000200 */
[----:B---3--:R-:W-:Y:S01]  /*28b0*/  HMMA.16816.F32.BF16 R120, R112, R124, R120 ;  /* 0x0000007c7078723c */ /* 0x008fe20000041878 */
        /* <DEDUP_REMOVED lines=31> */
[----:B------:R-:W2:Y:S11]  /*2ab0*/  LDSM.16.MT88.4 R80, [R5+UR6+0x3c00] ;  /* 0x003c00060550783b */ /* 0x000eb60008004200 */
[-C--:B-1----:R-:W-:Y:S08]  /*2ac0*/  HMMA.16816.F32.BF16 R128, R136, R124.reuse, R128 ;  /* 0x0000007c8880723c */ /* 0x082ff00000041880 */
[----:B---3--:R-:W-:-:S12]  /*2ad0*/  HMMA.16816.F32.BF16 R76, R120, R124, R76 ;  /* 0x0000007c784c723c */ /* 0x008fd8000004184c */
[-C--:B0-----:R-:W-:Y:S08]  /*2ae0*/  HMMA.16816.F32.BF16 R128, R132, R126.reuse, R128 ;  /* 0x0000007e8480723c */ /* 0x081ff00000041880 */
[----:B--2---:R-:W-:Y:S11]  /*2af0*/  HMMA.16816.F32.BF16 R76, R80, R126, R76 ;  /* 0x0000007e504c723c */ /* 0x004ff6000004184c */
[----:B------:R-:W-:Y:S01]  /*2b00*/  FMUL R17, R128, UR9 ;  /* 0x0000000980117c20 */ /* 0x000fe20008400000 */
[----:B------:R-:W-:Y:S01]  /*2b10*/  FMUL R18, R129, UR9 ;  /* 0x0000000981127c20 */ /* 0x000fe20008400000 */
[----:B------:R-:W-:Y:S01]  /*2b20*/  FMUL R19, R130, UR9 ;  /* 0x0000000982137c20 */ /* 0x000fe20008400000 */
[----:B------:R-:W-:-:S05]  /*2b30*/  FMUL R80, R131, UR9 ;  /* 0x0000000983507c20 */ /* 0x000fca0008400000 */
[----:B------:R-:W-:Y:S01]  /*2b40*/  FMUL R16, R76, UR9 ;  /* 0x000000094c107c20 */ /* 0x000fe20008400000 */
[----:B------:R-:W-:Y:S01]  /*2b50*/  FMUL R81, R77, UR9 ;  /* 0x000000094d517c20 */ /* 0x000fe20008400000 */
[----:B------:R-:W-:Y:S01]  /*2b60*/  FMUL R5, R78, UR9 ;  /* 0x000000094e057c20 */ /* 0x000fe20008400000 */
[----:B------:R-:W-:Y:S01]  /*2b70*/  FMUL R82, R79, UR9 ;  /* 0x000000094f527c20 */ /* 0x000fe20008400000 */
[----:B------:R-:W-:Y:S02]  /*2b80*/  FMNMX R17, R17, R18, !PT ;  /* 0x0000001211117209 */ /* 0x000fe40007800000 */
[----:B------:R-:W-:Y:S02]  /*2b90*/  FMNMX R19, R19, R80, !PT ;  /* 0x0000005013137209 */ /* 0x000fe40007800000 */
[----:B------:R-:W-:Y:S02]  /*2ba0*/  FMNMX R16, R16, R81, !PT ;  /* 0x0000005110107209 */ /* 0x000fe40007800000 */
[----:B------:R-:W-:Y:S01]  /*2bb0*/  FMNMX R5, R5, R82, !PT ;  /* 0x0000005205057209 */ /* 0x000fe20007800000 */
[----:B------:R-:W0:Y:S04]  /*2bc0*/  SHFL.BFLY PT, R18, R17, 0x2, 0x1f ;  /* 0x0c401f0011127f89 */ /* 0x000e2800000e0000 */
[----:B------:R-:W1:Y:S04]  /*2bd0*/  SHFL.BFLY PT, R80, R19, 0x2, 0x1f ;  /* 0x0c401f0013507f89 */ /* 0x000e6800000e0000 */
[----:B------:R-:W2:Y:S04]  /*2be0*/  SHFL.BFLY PT, R81, R16, 0x2, 0x1f ;  /* 0x0c401f0010517f89 */ /* 0x000ea800000e0000 */
[----:B------:R-:W3:Y:S01]  /*2bf0*/  SHFL.BFLY PT, R112, R5, 0x2, 0x1f ;  /* 0x0c401f0005707f89 */ /* 0x000ee200000e0000 */
[----:B------:R-:W4:Y:S01]  /*2c00*/  S2R R132, SR_TID.X ;  /* 0x0000000000847919 */ /* 0x000f220000002100 */
[----:B0-----:R-:W-:-:S02]  /*2c10*/  FMNMX R18, R17, R18, !PT ;  /* 0x0000001211127209 */ /* 0x001fc40007800000 */
[----:B-1----:R-:W-:Y:S02]  /*2c20*/  FMNMX R82, R19, R80, !PT ;  /* 0x0000005013527209 */ /* 0x002fe40007800000 */
[----:B--2---:R-:W-:Y:S02]  /*2c30*/  FMNMX R113, R16, R81, !PT ;  /* 0x0000005110717209 */ /* 0x004fe40007800000 */
[----:B---3--:R-:W-:Y:S01]  /*2c40*/  FMNMX R115, R5, R112, !PT ;  /* 0x0000007005737209 */ /* 0x008fe20007800000 */
[----:B------:R-:W0:Y:S04]  /*2c50*/  SHFL.BFLY PT, R81, R18, 0x1, 0x1f ;  /* 0x0c201f0012517f89 */ /* 0x000e2800000e0000 */
[----:B------:R-:W1:Y:S04]  /*2c60*/  SHFL.BFLY PT, R83, R82, 0x1, 0x1f ;  /* 0x0c201f0052537f89 */ /* 0x000e6800000e0000 */
[----:B------:R-:W2:Y:S04]  /*2c70*/  SHFL.BFLY PT, R114, R113, 0x1, 0x1f ;  /* 0x0c201f0071727f89 */ /* 0x000ea800000e0000 */
[----:B------:R-:W3:Y:S01]  /*2c80*/  SHFL.BFLY PT, R120, R115, 0x1, 0x1f ;  /* 0x0c201f0073787f89 */ /* 0x000ee200000e0000 */
[----:B----4-:R-:W-:-:S02]  /*2c90*/  LOP3.LUT R16, R132, 0x1c, RZ, 0xc0, !PT ;  /* 0x0000001c84107812 */ /* 0x010fc400078ec0ff */
[----:B------:R-:W-:Y:S02]  /*2ca0*/  SHF.R.U32.HI R5, RZ, 0x3, R132 ;  /* 0x00000003ff057819 */ /* 0x000fe40000011684 */
[----:B------:R-:W-:Y:S01]  /*2cb0*/  LEA R16, R16, UR6, 0x2 ;  /* 0x0000000610107c11 */ /* 0x000fe2000f8e10ff */
[----:B------:R-:W-:Y:S01]  /*2cc0*/  BAR.SYNC.DEFER_BLOCKING 0x0 ;  /* 0x0000000000007b1d */ /* 0x000fe20000010000 */
[----:B------:R-:W-:Y:S02]  /*2cd0*/  LOP3.LUT R5, R5, 0xc, RZ, 0xc0, !PT ;  /* 0x0000000c05057812 */ /* 0x000fe400078ec0ff */
[----:B0-----:R-:W-:-:S03]  /*2ce0*/  FMNMX R80, R18, R81, !PT ;  /* 0x0000005112507209 */ /* 0x001fc60007800000 */
[----:B------:R-:W-:Y:S01]  /*2cf0*/  IMAD.IADD R19, R16, 0x1, R5 ;  /* 0x0000000110137824 */ /* 0x000fe200078e0205 */
[----:B-1----:R-:W-:Y:S02]  /*2d00*/  FMNMX R112, R82, R83, !PT ;  /* 0x0000005352707209 */ /* 0x002fe40007800000 */
[----:B--2---:R-:W-:Y:S02]  /*2d10*/  FMNMX R114, R113, R114, !PT ;  /* 0x0000007271727209 */ /* 0x004fe40007800000 */
[----:B---3--:R-:W-:Y:S01]  /*2d20*/  FMNMX R120, R115, R120, !PT ;  /* 0x0000007873787209 */ /* 0x008fe20007800000 */
[----:B------:R-:W-:Y:S04]  /*2d30*/  @P0 STS [R19+0x4000], R80 ;  /* 0x0040005013000388 */ /* 0x000fe80000000800 */
[----:B------:R-:W-:Y:S04]  /*2d40*/  @P0 STS [R19+0x4080], R112 ;  /* 0x0040807013000388 */ /* 0x000fe80000000800 */
[----:B------:R-:W-:Y:S04]  /*2d50*/  @P0 STS [R19+0x4100], R114 ;  /* 0x0041007213000388 */ /* 0x000fe80000000800 */
[----:B------:R-:W-:Y:S01]  /*2d60*/  @P0 STS [R19+0x4180], R120 ;  /* 0x0041807813000388 */ /* 0x000fe20000000800 */
[----:B------:R-:W-:-:S04]  /*2d70*/  LOP3.LUT R133, R132, 0xff, RZ, 0xc0, !PT ;  /* 0x000000ff84857812 */ /* 0x000fc800078ec0ff */
[----:B------:R-:W-:Y:S01]  /*2d80*/  LEA R18, R133, UR6, 0x2 ;  /* 0x0000000685127c11 */ /* 0x000fe2000f8e10ff */
[----:B------:R-:W-:Y:S06]  /*2d90*/  BAR.SYNC.DEFER_BLOCKING 0x0 ;  /* 0x0000000000007b1d */ /* 0x000fec0000010000 */
[----:B------:R-:W0:Y:S04]  /*2da0*/  @!P2 LDS R12, [R18+0x4000] ;  /* 0x00400000120ca984 */ /* 0x000e280000000800 */
[----:B0-----:R-:W0:Y:S02]  /*2db0*/  SHFL.BFLY PT, R5, R12, 0x2, 0x1f ;  /* 0x0c401f000c057f89 */ /* 0x001e2400000e0000 */
[----:B0-----:R-:W-:-:S05]  /*2dc0*/  FMNMX R17, R12, R5, !PT ;  /* 0x000000050c117209 */ /* 0x001fca0007800000 */
[----:B------:R-:W0:Y:S02]  /*2dd0*/  SHFL.BFLY PT, R82, R17, 0x1, 0x1f ;  /* 0x0c201f0011527f89 */ /* 0x000e2400000e0000 */
[----:B0-----:R-:W-:-:S05]  /*2de0*/  FMNMX R81, R17, R82, !PT ;  /* 0x0000005211517209 */ /* 0x001fca0007800000 */
[----:B------:R-:W-:Y:S01]  /*2df0*/  @P0 STS [R18+0x4000], R81 ;  /* 0x0040005112000388 */ /* 0x000fe20000000800 */
[----:B------:R-:W-:Y:S06]  /*2e00*/  BAR.SYNC.DEFER_BLOCKING 0x0 ;  /* 0x0000000000007b1d */ /* 0x000fec0000010000 */
[----:B------:R-:W0:Y:S04]  /*2e10*/  LDS R138, [R16+0x4000] ;  /* 0x00400000108a7984 */ /* 0x000e280000000800 */
[----:B------:R-:W1:Y:S04]  /*2e20*/  LDS R5, [R16+0x4080] ;  /* 0x0040800010057984 */ /* 0x000e680000000800 */
[----:B------:R-:W2:Y:S04]  /*2e30*/  LDS R216, [R16+0x4100] ;  /* 0x0041000010d87984 */ /* 0x000ea80000000800 */
[----:B------:R-:W3:Y:S01]  /*2e40*/  LDS R218, [R16+0x4180] ;  /* 0x0041800010da7984 */ /* 0x000ee20000000800 */
[----:B0-----:R-:W-:-:S02]  /*2e50*/  FMNMX R138, R138, R15, !PT ;  /* 0x0000000f8a8a7209 */ /* 0x001fc40007800000 */
[----:B-1----:R-:W-:-:S03]  /*2e60*/  FMNMX R5, R5, R8, !PT ;  /* 0x0000000805057209 */ /* 0x002fc60007800000 */
[--C-:B------:R-:W-:Y:S01]  /*2e70*/  FFMA R128, R128, UR9, -R138.reuse ;  /* 0x0000000980807c23 */ /* 0x100fe2000800088a */
[----:B--2---:R-:W-:Y:S01]  /*2e80*/  FMNMX R216, R216, R7, !PT ;  /* 0x00000007d8d87209 */ /* 0x004fe20007800000 */
[----:B------:R-:W-:Y:S01]  /*2e90*/  FFMA R129, R129, UR9, -R138 ;  /* 0x0000000981817c23 */ /* 0x000fe2000800088a */
[----:B---3--:R-:W-:Y:S01]  /*2ea0*/  FMNMX R218, R218, R9, !PT ;  /* 0x00000009dada7209 */ /* 0x008fe20007800000 */
[--C-:B------:R-:W-:Y:S01]  /*2eb0*/  FFMA R131, R131, UR9, -R5.reuse ;  /* 0x0000000983837c23 */ /* 0x100fe20008000805 */
[----:B------:R-:W-:Y:S01]  /*2ec0*/  FFMA R80, R130, UR9, -R5 ;  /* 0x0000000982507c23 */ /* 0x000fe20008000805 */
[--C-:B------:R-:W-:Y:S01]  /*2ed0*/  FFMA R76, R76, UR9, -R216.reuse ;  /* 0x000000094c4c7c23 */ /* 0x100fe200080008d8 */
[----:B------:R-:W-:Y:S01]  /*2ee0*/  FFMA R77, R77, UR9, -R216 ;  /* 0x000000094d4d7c23 */ /* 0x000fe200080008d8 */
[--C-:B------:R-:W-:Y:S01]  /*2ef0*/  FFMA R78, R78, UR9, -R218.reuse ;  /* 0x000000094e4e7c23 */ /* 0x100fe200080008da */
[----:B------:R-:W-:Y:S01]  /*2f00*/  FFMA R79, R79, UR9, -R218 ;  /* 0x000000094f4f7c23 */ /* 0x000fe200080008da */
[----:B------:R-:W-:Y:S01]  /*2f10*/  FMUL R17, R128, 1.4426950216293334961 ;  /* 0x3fb8aa3b80117820 */ /* 0x000fe20000400000 */
[----:B------:R-:W-:Y:S01]  /*2f20*/  FMUL R129, R129, 1.4426950216293334961 ;  /* 0x3fb8aa3b81817820 */ /* 0x000fe20000400000 */
[----:B------:R-:W-:Y:S01]  /*2f30*/  FMUL R127, R131, 1.4426950216293334961 ;  /* 0x3fb8aa3b837f7820 */ /* 0x000fe20000400000 */
[----:B------:R-:W-:Y:S01]  /*2f40*/  FMUL R80, R80, 1.4426950216293334961 ;  /* 0x3fb8aa3b50507820 */ /* 0x000fe20000400000 */
[----:B------:R-:W-:Y:S01]  /*2f50*/  FMUL R76, R76, 1.4426950216293334961 ;  /* 0x3fb8aa3b4c4c7820 */ /* 0x000fe20000400000 */
[----:B------:R-:W-:Y:S01]  /*2f60*/  FMUL R77, R77, 1.4426950216293334961 ;  /* 0x3fb8aa3b4d4d7820 */ /* 0x000fe20000400000 */
[----:B------:R-:W-:Y:S01]  /*2f70*/  FMUL R78, R78, 1.4426950216293334961 ;  /* 0x3fb8aa3b4e4e7820 */ /* 0x000fe20000400000 */
[----:B------:R-:W-:Y:S01]  /*2f80*/  FMUL R79, R79, 1.4426950216293334961 ;  /* 0x3fb8aa3b4f4f7820 */ /* 0x000fe20000400000 */
[----:B------:R-:W-:Y:S08]  /*2f90*/  MUFU.EX2 R130, R129 ;  /* 0x0000008100827308 */ /* 0x000ff00000000800 */
[----:B------:R-:W0:Y:S08]  /*2fa0*/  MUFU.EX2 R17, R17 ;  /* 0x0000001100117308 */ /* 0x000e300000000800 */
[----:B------:R0:W-:Y:S08]  /*2fb0*/  MUFU.EX2 R126, R80 ;  /* 0x00000050007e7308 */ /* 0x0001f00000000800 */
[----:B------:R-:W1:Y:S08]  /*2fc0*/  MUFU.EX2 R127, R127 ;  /* 0x0000007f007f7308 */ /* 0x000e700000000800 */
[----:B------:R-:W-:Y:S08]  /*2fd0*/  MUFU.EX2 R129, R76 ;  /* 0x0000004c00817308 */ /* 0x000ff00000000800 */
[----:B------:R-:W2:Y:S08]  /*2fe0*/  MUFU.EX2 R136, R77 ;  /* 0x0000004d00887308 */ /* 0x000eb00000000800 */
[----:B------:R-:W-:Y:S08]  /*2ff0*/  MUFU.EX2 R220, R78 ;  /* 0x0000004e00dc7308 */ /* 0x000ff00000000800 */
[----:B------:R-:W3:Y:S01]  /*3000*/  MUFU.EX2 R131, R79 ;  /* 0x0000004f00837308 */ /* 0x000ee20000000800 */
[----:B0-----:R-:W-:Y:S01]  /*3010*/  FADD R80, R17, R130 ;  /* 0x0000008211507221 */ /* 0x001fe20000000000 */
[----:B-1----:R-:W-:Y:S01]  /*3020*/  FADD R81, R126, R127 ;  /* 0x0000007f7e517221 */ /* 0x002fe20000000000 */
[----:B--2---:R-:W-:-:S03]  /*3030*/  FADD R76, R129, R136 ;  /* 0x00000088814c7221 */ /* 0x004fc60000000000 */
[----:B------:R-:W0:Y:S04]  /*3040*/  SHFL.BFLY PT, R83, R80, 0x2, 0x1f ;  /* 0x0c401f0050537f89 */ /* 0x000e2800000e0000 */
[----:B------:R-:W1:Y:S01]  /*3050*/  SHFL.BFLY PT, R112, R81, 0x2, 0x1f ;  /* 0x0c401f0051707f89 */ /* 0x000e6200000e0000 */
[----:B---3--:R-:W-:-:S03]  /*3060*/  FADD R82, R220, R131 ;  /* 0x00000083dc527221 */ /* 0x008fc60000000000 */
[----:B------:R-:W2:Y:S04]  /*3070*/  SHFL.BFLY PT, R77, R76, 0x2, 0x1f ;  /* 0x0c401f004c4d7f89 */ /* 0x000ea800000e0000 */
[----:B------:R-:W3:Y:S01]  /*3080*/  SHFL.BFLY PT, R113, R82, 0x2, 0x1f ;  /* 0x0c401f0052717f89 */ /* 0x000ee200000e0000 */
[----:B0-----:R-:W-:Y:S01]  /*3090*/  FADD R83, R80, R83 ;  /* 0x0000005350537221 */ /* 0x001fe20000000000 */
[----:B-1----:R-:W-:-:S04]  /*30a0*/  FADD R112, R81, R112 ;  /* 0x0000007051707221 */ /* 0x002fc80000000000 */
[----:B------:R-:W0:Y:S01]  /*30b0*/  SHFL.BFLY PT, R78, R83, 0x1, 0x1f ;  /* 0x0c201f00534e7f89 */ /* 0x000e2200000e0000 */
[----:B--2---:R-:W-:Y:S01]  /*30c0*/  FADD R79, R76, R77 ;  /* 0x0000004d4c4f7221 */ /* 0x004fe20000000000 */
[----:B---3--:R-:W-:Y:S02]  /*30d0*/  FADD R113, R82, R113 ;  /* 0x0000007152717221 */ /* 0x008fe40000000000 */
[----:B------:R-:W1:Y:S04]  /*30e0*/  SHFL.BFLY PT, R77, R112, 0x1, 0x1f ;  /* 0x0c201f00704d7f89 */ /* 0x000e6800000e0000 */
[----:B------:R-:W2:Y:S04]  /*30f0*/  SHFL.BFLY PT, R114, R79, 0x1, 0x1f ;  /* 0x0c201f004f727f89 */ /* 0x000ea800000e0000 */
[----:B------:R-:W3:Y:S01]  /*3100*/  SHFL.BFLY PT, R80, R113, 0x1, 0x1f ;  /* 0x0c201f0071507f89 */ /* 0x000ee200000e0000 */
[----:B0-----:R-:W-:Y:S01]  /*3110*/  FADD R78, R83, R78 ;  /* 0x0000004e534e7221 */ /* 0x001fe20000000000 */
[----:B------:R-:W-:Y:S01]  /*3120*/  BAR.SYNC.DEFER_BLOCKING 0x0 ;  /* 0x0000000000007b1d */ /* 0x000fe20000010000 */
[----:B-1----:R-:W-:Y:S01]  /*3130*/  FADD R120, R112, R77 ;  /* 0x0000004d70787221 */ /* 0x002fe20000000000 */
[----:B--2---:R-:W-:Y:S01]  /*3140*/  FADD R114, R79, R114 ;  /* 0x000000724f727221 */ /* 0x004fe20000000000 */
[----:B---3--:R-:W-:-:S03]  /*3150*/  FADD R82, R113, R80 ;  /* 0x0000005071527221 */ /* 0x008fc60000000000 */
[----:B------:R-:W-:Y:S04]  /*3160*/  @P0 STS [R19+0x4000], R78 ;  /* 0x0040004e13000388 */ /* 0x000fe80000000800 */
[----:B------:R-:W-:Y:S04]  /*3170*/  @P0 STS [R19+0x4080], R120 ;  /* 0x0040807813000388 */ /* 0x000fe80000000800 */
[----:B------:R-:W-:Y:S04]  /*3180*/  @P0 STS [R19+0x4100], R114 ;  /* 0x0041007213000388 */ /* 0x000fe80000000800 */
[----:B------:R-:W-:Y:S01]  /*3190*/  @P0 STS [R19+0x4180], R82 ;  /* 0x0041805213000388 */ /* 0x000fe20000000800 */
[----:B------:R-:W-:Y:S06]  /*31a0*/  BAR.SYNC.DEFER_BLOCKING 0x0 ;  /* 0x0000000000007b1d */ /* 0x000fec0000010000 */
[----:B------:R-:W0:Y:S04]  /*31b0*/  @!P2 LDS R6, [R18+0x4000] ;  /* 0x004000001206a984 */ /* 0x000e280000000800 */
[----:B0-----:R-:W0:Y:S02]  /*31c0*/  SHFL.BFLY PT, R77, R6, 0x2, 0x1f ;  /* 0x0c401f00064d7f89 */ /* 0x001e2400000e0000 */
[----:B0-----:R-:W-:-:S05]  /*31d0*/  FADD R112, R6, R77 ;  /* 0x0000004d06707221 */ /* 0x001fca0000000000 */
[----:B------:R-:W0:Y:S02]  /*31e0*/  SHFL.BFLY PT, R77, R112, 0x1, 0x1f ;  /* 0x0c201f00704d7f89 */ /* 0x000e2400000e0000 */
[----:B0-----:R-:W-:-:S05]  /*31f0*/  FADD R113, R112, R77 ;  /* 0x0000004d70717221 */ /* 0x001fca0000000000 */
[----:B------:R0:W-:Y:S01]  /*3200*/  @P0 STS [R18+0x4000], R113 ;  /* 0x0040007112000388 */ /* 0x0001e20000000800 */
[C---:B------:R-:W-:Y:S01]  /*3210*/  IMAD.WIDE R80, R14.reuse, 0x2, R142 ;  /* 0x000000020e507825 */ /* 0x040fe200078e028e */
[----:B------:R-:W-:Y:S03]  /*3220*/  BAR.SYNC.DEFER_BLOCKING 0x0 ;  /* 0x0000000000007b1d */ /* 0x000fe60000010000 */
[----:B------:R-:W-:-:S04]  /*3230*/  IMAD.WIDE R82, R14, 0x2, R140 ;  /* 0x000000020e527825 */ /* 0x000fc800078e028c */
[----:B------:R-:W-:-:S04]  /*3240*/  IMAD.WIDE R114, R14, 0x2, R34 ;  /* 0x000000020e727825 */ /* 0x000fc800078e0222 */
[----:B0-----:R-:W-:-:S04]  /*3250*/  IMAD.WIDE R112, R14, 0x2, R36 ;  /* 0x000000020e707825 */ /* 0x001fc800078e0224 */
[----:B------:R-:W-:-:S04]  /*3260*/  IMAD.WIDE R76, R14, 0x2, R146 ;  /* 0x000000020e4c7825 */ /* 0x000fc800078e0292 */
[----:B------:R-:W-:-:S04]  /*3270*/  IMAD.WIDE R78, R14, 0x2, R144 ;  /* 0x000000020e4e7825 */ /* 0x000fc800078e0290 */
[C---:B------:R-:W-:Y:S01]  /*3280*/  IMAD.WIDE R122, R14.reuse, 0x2, R20 ;  /* 0x000000020e7a7825 */ /* 0x040fe200078e0214 */
[----:B------:R0:W2:Y:S03]  /*3290*/  LDG.E.U16 R217, desc[UR10][R80.64] ;  /* 0x0000000a50d97981 */ /* 0x0000a6000c1e1500 */
[C---:B------:R-:W-:Y:S01]  /*32a0*/  IMAD.WIDE R120, R14.reuse, 0x2, R32 ;  /* 0x000000020e787825 */ /* 0x040fe200078e0220 */
[----:B------:R1:W3:Y:S03]  /*32b0*/  LDG.E.U16 R221, desc[UR10][R82.64] ;  /* 0x0000000a52dd7981 */ /* 0x0002e6000c1e1500 */
[C---:B------:R-:W-:Y:S01]  /*32c0*/  IMAD.WIDE R124, R14.reuse, 0x2, R22 ;  /* 0x000000020e7c7825 */ /* 0x040fe200078e0216 */
[----:B------:R-:W4:Y:S03]  /*32d0*/  LDG.E.U16 R228, desc[UR10][R114.64] ;  /* 0x0000000a72e47981 */ /* 0x000f26000c1e1500 */
[C---:B------:R-:W-:Y:S01]  /*32e0*/  IMAD.WIDE R230, R14.reuse, 0x2, R26 ;  /* 0x000000020ee67825 */ /* 0x040fe200078e021a */
[----:B------:R5:W4:Y:S03]  /*32f0*/  LDG.E.U16 R229, desc[UR10][R112.64] ;  /* 0x0000000a70e57981 */ /* 0x000b26000c1e1500 */
[C---:B------:R-:W-:Y:S01]  /*3300*/  IMAD.WIDE R232, R14.reuse, 0x2, R28 ;  /* 0x000000020ee87825 */ /* 0x040fe200078e021c */
[----:B------:R0:W4:Y:S03]  /*3310*/  LDG.E.U16 R219, desc[UR10][R76.64] ;  /* 0x0000000a4cdb7981 */ /* 0x000126000c1e1500 */
[C---:B------:R-:W-:Y:S01]  /*3320*/  IMAD.WIDE R234, R14.reuse, 0x2, R30 ;  /* 0x000000020eea7825 */ /* 0x040fe200078e021e */
[----:B------:R1:W4:Y:S03]  /*3330*/  LDG.E.U16 R139, desc[UR10][R78.64] ;  /* 0x0000000a4e8b7981 */ /* 0x000326000c1e1500 */
[C---:B------:R-:W-:Y:S01]  /*3340*/  IMAD.WIDE R18, R14.reuse, 0x2, R38 ;  /* 0x000000020e127825 */ /* 0x040fe200078e0226 */
[----:B------:R-:W4:Y:S03]  /*3350*/  LDG.E.U16 R137, desc[UR10][R122.64] ;  /* 0x0000000a7a897981 */ /* 0x000f26000c1e1500 */
[C---:B0-----:R-:W-:Y:S01]  /*3360*/  IMAD.WIDE R80, R14.reuse, 0x2, R44 ;  /* 0x000000020e507825 */ /* 0x041fe200078e022c */
[----:B------:R0:W4:Y:S03]  /*3370*/  LDG.E.U16 R227, desc[UR10][R120.64] ;  /* 0x0000000a78e37981 */ /* 0x000126000c1e1500 */
[C---:B-1----:R-:W-:Y:S01]  /*3380*/  IMAD.WIDE R82, R14.reuse, 0x2, R46 ;  /* 0x000000020e527825 */ /* 0x042fe200078e022e */
[----:B------:R1:W4:Y:S03]  /*3390*/  LDG.E.U16 R223, desc[UR10][R124.64] ;  /* 0x0000000a7cdf7981 */ /* 0x000326000c1e1500 */
[C---:B-----5:R-:W-:Y:S01]  /*33a0*/  IMAD.WIDE R112, R14.reuse, 0x2, R48 ;  /* 0x000000020e707825 */ /* 0x060fe200078e0230 */
[----:B------:R-:W5:Y:S03]  /*33b0*/  LDG.E.U16 R222, desc[UR10][R230.64] ;  /* 0x0000000ae6de7981 */ /* 0x000f66000c1e1500 */
[C---:B------:R-:W-:Y:S01]  /*33c0*/  IMAD.WIDE R114, R14.reuse, 0x2, R50 ;  /* 0x000000020e727825 */ /* 0x040fe200078e0232 */
[----:B------:R-:W5:Y:S03]  /*33d0*/  LDG.E.U16 R225, desc[UR10][R232.64] ;  /* 0x0000000ae8e17981 */ /* 0x000f66000c1e1500 */
[C---:B------:R-:W-:Y:S01]  /*33e0*/  IMAD.WIDE R76, R14.reuse, 0x2, R40 ;  /* 0x000000020e4c7825 */ /* 0x040fe200078e0228 */
[----:B------:R-:W5:Y:S03]  /*33f0*/  LDG.E.U16 R226, desc[UR10][R234.64] ;  /* 0x0000000aeae27981 */ /* 0x000f66000c1e1500 */
[C---:B------:R-:W-:Y:S01]  /*3400*/  IMAD.WIDE R78, R14.reuse, 0x2, R42 ;  /* 0x000000020e4e7825 */ /* 0x040fe200078e022a */
[----:B------:R1:W5:Y:S03]  /*3410*/  LDG.E.U16 R230, desc[UR10][R18.64] ;  /* 0x0000000a12e67981 */ /* 0x000366000c1e1500 */
[C---:B0-----:R-:W-:Y:S01]  /*3420*/  IMAD.WIDE R120, R14.reuse, 0x2, R52 ;  /* 0x000000020e787825 */ /* 0x041fe200078e0234 */
[----:B------:R0:W5:Y:S03]  /*3430*/  LDG.E.U16 R233, desc[UR10][R80.64] ;  /* 0x0000000a50e97981 */ /* 0x000166000c1e1500 */
[C---:B------:R-:W-:Y:S01]  /*3440*/  IMAD.WIDE R122, R14.reuse, 0x2, R54 ;  /* 0x000000020e7a7825 */ /* 0x040fe200078e0236 */
[----:B------:R0:W5:Y:S03]  /*3450*/  LDG.E.U16 R234, desc[UR10][R82.64] ;  /* 0x0000000a52ea7981 */ /* 0x000166000c1e1500 */
[C---:B-1----:R-:W-:Y:S01]  /*3460*/  IMAD.WIDE R124, R14.reuse, 0x2, R56 ;  /* 0x000000020e7c7825 */ /* 0x042fe200078e0238 */
[----:B------:R1:W5:Y:S03]  /*3470*/  LDG.E.U16 R235, desc[UR10][R112.64] ;  /* 0x0000000a70eb7981 */ /* 0x000366000c1e1500 */
        /* <DEDUP_REMOVED lines=10> */
[C---:B------:R-:W-:Y:S01]  /*3520*/  IMAD.WIDE R134, R14.reuse, 0x2, R24 ;  /* 0x000000020e867825 */ /* 0x040fe200078e0218 */
[----:B------:R-:W5:Y:S03]  /*3530*/  LDG.E.U16 R124, desc[UR10][R124.64] ;  /* 0x0000000a7c7c7981 */ /* 0x000f66000c1e1500 */
[C---:B0-----:R-:W-:Y:S01]  /*3540*/  IMAD.WIDE R76, R14.reuse, 0x2, R60 ;  /* 0x000000020e4c7825 */ /* 0x041fe200078e023c */
[----:B------:R-:W5:Y:S03]  /*3550*/  LDG.E.U16 R224, desc[UR10][R134.64] ;  /* 0x0000000a86e07981 */ /* 0x000f66000c1e1500 */
[C---:B------:R-:W-:Y:S01]  /*3560*/  IMAD.WIDE R78, R14.reuse, 0x2, R62 ;  /* 0x000000020e4e7825 */ /* 0x040fe200078e023e */
[----:B------:R-:W5:Y:S03]  /*3570*/  LDG.E.U16 R18, desc[UR10][R18.64] ;  /* 0x0000000a12127981 */ /* 0x000f66000c1e1500 */
[C---:B-1----:R-:W-:Y:S01]  /*3580*/  IMAD.WIDE R120, R14.reuse, 0x2, R72 ;  /* 0x000000020e787825 */ /* 0x042fe200078e0248 */
[----:B------:R0:W5:Y:S03]  /*3590*/  LDG.E.U16 R240, desc[UR10][R76.64] ;  /* 0x0000000a4cf07981 */ /* 0x000166000c1e1500 */
[----:B------:R-:W-:Y:S01]  /*35a0*/  IMAD.WIDE R122, R14, 0x2, R74 ;  /* 0x000000020e7a7825 */ /* 0x000fe200078e024a */
[----:B------:R1:W5:Y:S04]  /*35b0*/  LDG.E.U16 R241, desc[UR10][R78.64] ;  /* 0x0000000a4ef17981 */ /* 0x000368000c1e1500 */
[----:B------:R-:W5:Y:S04]  /*35c0*/  LDG.E.U16 R80, desc[UR10][R80.64] ;  /* 0x0000000a50507981 */ /* 0x000f68000c1e1500 */
[----:B------:R0:W5:Y:S04]  /*35d0*/  LDG.E.U16 R82, desc[UR10][R82.64] ;  /* 0x0000000a52527981 */ /* 0x000168000c1e1500 */
[----:B------:R-:W5:Y:S04]  /*35e0*/  LDG.E.U16 R112, desc[UR10][R112.64] ;  /* 0x0000000a70707981 */ /* 0x000f68000c1e1500 */
[----:B------:R-:W5:Y:S04]  /*35f0*/  LDG.E.U16 R114, desc[UR10][R114.64] ;  /* 0x0000000a72727981 */ /* 0x000f68000c1e1500 */
[----:B------:R1:W5:Y:S04]  /*3600*/  LDG.E.U16 R125, desc[UR10][R120.64] ;  /* 0x0000000a787d7981 */ /* 0x000368000c1e1500 */
[----:B------:R-:W5:Y:S01]  /*3610*/  LDG.E.U16 R242, desc[UR10][R122.64] ;  /* 0x0000000a7af27981 */ /* 0x000f62000c1e1500 */
[C---:B0-----:R-:W-:Y:S01]  /*3620*/  IMAD.SHL.U32 R76, R132.reuse, 0x40, RZ ;  /* 0x00000040844c7824 */ /* 0x041fe200078e00ff */
[C---:B------:R-:W-:Y:S01]  /*3630*/  LOP3.LUT R77, R132.reuse, 0x60, RZ, 0xc0, !PT ;  /* 0x00000060844d7812 */ /* 0x040fe200078ec0ff */
[C---:B------:R-:W-:Y:S01]  /*3640*/  IMAD.SHL.U32 R19, R132.reuse, 0x8, RZ ;  /* 0x0000000884137824 */ /* 0x040fe200078e00ff */
[----:B------:R-:W-:Y:S01]  /*3650*/  SHF.L.U32 R128, R132, 0x1, RZ ;  /* 0x0000000184807819 */ /* 0x000fe200000006ff */
[----:B------:R-:W-:Y:S01]  /*3660*/  IMAD.SHL.U32 R133, R133, 0x2, RZ ;  /* 0x0000000285857824 */ /* 0x000fe200078e00ff */
[----:B-1----:R-:W-:Y:S01]  /*3670*/  SHF.R.U32.HI R78, RZ, 0x1, R77 ;  /* 0x00000001ff4e7819 */ /* 0x002fe2000001164d */
[----:B------:R-:W-:Y:S01]  /*3680*/  LDS R134, [R16+0x4100] ;  /* 0x0041000010867984 */ /* 0x000fe20000000800 */
[----:B------:R-:W-:-:S02]  /*3690*/  LOP3.LUT R76, R76, 0x3c0, RZ, 0xc0, !PT ;  /* 0x000003c04c4c7812 */ /* 0x000fc400078ec0ff */
[--C-:B------:R-:W-:Y:S01]  /*36a0*/  LOP3.LUT R83, R128, 0x30, R19.reuse, 0x48, !PT ;  /* 0x0000003080537812 */ /* 0x100fe200078e4813 */
[----:B------:R-:W-:Y:S01]  /*36b0*/  LDS R135, [R16+0x4180] ;  /* 0x0041800010877984 */ /* 0x000fe20000000800 */
[--C-:B------:R-:W-:Y:S02]  /*36c0*/  LOP3.LUT R79, R78, 0x30, R19.reuse, 0x78, !PT ;  /* 0x000000304e4f7812 */ /* 0x100fe400078e7813 */
[----:B------:R-:W-:Y:S02]  /*36d0*/  LOP3.LUT R77, R76, 0x30, R19, 0xf8, !PT ;  /* 0x000000304c4d7812 */ /* 0x000fe400078ef813 */
[----:B------:R-:W-:-:S04]  /*36e0*/  LOP3.LUT R19, R132, 0xc0, RZ, 0xc0, !PT ;  /* 0x000000c084137812 */ /* 0x000fc800078ec0ff */
[----:B------:R-:W-:Y:S02]  /*36f0*/  SHF.R.U32.HI R120, RZ, 0x2, R19 ;  /* 0x00000002ff787819 */ /* 0x000fe40000011613 */
[C---:B------:R-:W-:Y:S02]  /*3700*/  LOP3.LUT R76, R132.reuse, 0xe0, RZ, 0xc0, !PT ;  /* 0x000000e0844c7812 */ /* 0x040fe400078ec0ff */
[C---:B------:R-:W-:Y:S02]  /*3710*/  LOP3.LUT R78, R132.reuse, 0x1f, RZ, 0xc0, !PT ;  /* 0x0000001f844e7812 */ /* 0x040fe400078ec0ff */
[----:B------:R-:W-:Y:S02]  /*3720*/  LOP3.LUT R81, R132, 0x7, RZ, 0xc0, !PT ;  /* 0x0000000784517812 */ /* 0x000fe400078ec0ff */
[----:B------:R-:W-:Y:S02]  /*3730*/  LOP3.LUT R115, R133, R120, RZ, 0x3c, !PT ;  /* 0x0000007885737212 */ /* 0x000fe400078e3cff */
[----:B------:R-:W-:Y:S01]  /*3740*/  LOP3.LUT R128, R77, 0x10, R132, 0x78, !PT ;  /* 0x000000104d807812 */ /* 0x000fe200078e7884 */
[----:B------:R-:W-:Y:S04]  /*3750*/  LDS R133, [R16+0x4080] ;  /* 0x0040800010857984 */ /* 0x000fe80000000800 */
[----:B------:R-:W-:Y:S01]  /*3760*/  LDS R132, [R16+0x4000] ;  /* 0x0040000010847984 */ /* 0x000fe20000000800 */
[----:B------:R-:W-:Y:S01]  /*3770*/  BAR.SYNC.DEFER_BLOCKING 0x0 ;  /* 0x0000000000007b1d */ /* 0x000fe20000010000 */
[----:B------:R-:W-:Y:S01]  /*3780*/  IMAD.SHL.U32 R76, R76, 0x10, RZ ;  /* 0x000000104c4c7824 */ /* 0x000fe200078e00ff */
[----:B------:R-:W-:Y:S01]  /*3790*/  LEA R78, R78, UR6, 0x6 ;  /* 0x000000064e4e7c11 */ /* 0x000fe2000f8e30ff */
[----:B------:R-:W-:-:S03]  /*37a0*/  IMAD.SHL.U32 R81, R81, 0x40, RZ ;  /* 0x0000004051517824 */ /* 0x000fc600078e00ff */
[----:B------:R-:W-:Y:S02]  /*37b0*/  IADD3 R76, PT, PT, R83, UR6, R76 ;  /* 0x00000006534c7c10 */ /* 0x000fe4000fffe04c */
[----:B------:R-:W-:Y:S02]  /*37c0*/  IADD3 R113, PT, PT, R79, R78, RZ ;  /* 0x0000004e4f717210 */ /* 0x000fe40007ffe0ff */
[----:B------:R-:W-:Y:S01]  /*37d0*/  F2FP.BF16.F32.PACK_AB R77, R127, R126 ;  /* 0x0000007e7f4d723e */ /* 0x000fe200000010ff */
[----:B------:R-:W-:Y:S01]  /*37e0*/  IMAD.IADD R238, R81, 0x1, R76 ;  /* 0x0000000151ee7824 */ /* 0x000fe200078e024c */
[----:B------:R-:W-:Y:S02]  /*37f0*/  F2FP.BF16.F32.PACK_AB R76, R130, R17 ;  /* 0x00000011824c723e */ /* 0x000fe400000010ff */
[----:B------:R-:W-:Y:S02]  /*3800*/  F2FP.BF16.F32.PACK_AB R78, R136, R129 ;  /* 0x00000081884e723e */ /* 0x000fe400000010ff */
[----:B------:R-:W-:Y:S01]  /*3810*/  F2FP.BF16.F32.PACK_AB R79, R131, R220 ;  /* 0x000000dc834f723e */ /* 0x000fe200000010ff */
[----:B------:R-:W-:Y:S01]  /*3820*/  FADD R15, -R138, R15 ;  /* 0x0000000f8a0f7221 */ /* 0x000fe20000000100 */
[----:B------:R-:W-:-:S03]  /*3830*/  FADD R8, -R5, R8 ;  /* 0x0000000805087221 */ /* 0x000fc60000000100 */
[----:B------:R-:W-:Y:S01]  /*3840*/  FMUL R15, R15, 1.4426950216293334961 ;  /* 0x3fb8aa3b0f0f7820 */ /* 0x000fe20000400000 */
[----:B------:R-:W-:-:S03]  /*3850*/  FMUL R8, R8, 1.4426950216293334961 ;  /* 0x3fb8aa3b08087820 */ /* 0x000fc60000400000 */
[----:B------:R-:W0:Y:S01]  /*3860*/  MUFU.EX2 R136, R15 ;  /* 0x0000000f00887308 */ /* 0x000e220000000800 */
[----:B------:R-:W-:Y:S01]  /*3870*/  FADD R7, -R216, R7 ;  /* 0x00000007d8077221 */ /* 0x000fe20000000100 */
[----:B------:R-:W-:-:S03]  /*3880*/  FADD R9, -R218, R9 ;  /* 0x00000009da097221 */ /* 0x000fc60000000100 */
[----:B------:R-:W-:Y:S01]  /*3890*/  FMUL R7, R7, 1.4426950216293334961 ;  /* 0x3fb8aa3b07077820 */ /* 0x000fe20000400000 */
[----:B------:R-:W-:-:S06]  /*38a0*/  FMUL R9, R9, 1.4426950216293334961 ;  /* 0x3fb8aa3b09097820 */ /* 0x000fcc0000400000 */
[----:B------:R-:W1:Y:S01]  /*38b0*/  MUFU.EX2 R9, R9 ;  /* 0x0000000900097308 */ /* 0x000e620000000800 */
[C---:B0-----:R-:W-:Y:S01]  /*38c0*/  FMUL R116, R136.reuse, R116 ;  /* 0x0000007488747220 */ /* 0x041fe20000400000 */
[C---:B------:R-:W-:Y:S01]  /*38d0*/  FMUL R117, R136.reuse, R117 ;  /* 0x0000007588757220 */ /* 0x040fe20000400000 */
[C---:B------:R-:W-:Y:S01]  /*38e0*/  FMUL R84, R136.reuse, R84 ;  /* 0x0000005488547220 */ /* 0x040fe20000400000 */
[C---:B------:R-:W-:Y:S01]  /*38f0*/  FMUL R85, R136.reuse, R85 ;  /* 0x0000005588557220 */ /* 0x040fe20000400000 */
[C---:B------:R-:W-:Y:S01]  /*3900*/  FMUL R88, R136.reuse, R88 ;  /* 0x0000005888587220 */ /* 0x040fe20000400000 */
[C---:B------:R-:W-:Y:S01]  /*3910*/  FMUL R89, R136.reuse, R89 ;  /* 0x0000005988597220 */ /* 0x040fe20000400000 */
[C---:B------:R-:W-:Y:S01]  /*3920*/  FMUL R96, R136.reuse, R96 ;  /* 0x0000006088607220 */ /* 0x040fe20000400000 */
[----:B------:R-:W-:Y:S01]  /*3930*/  FMUL R97, R136, R97 ;  /* 0x0000006188617220 */ /* 0x000fe20000400000 */
[C---:B-1----:R-:W-:Y:S01]  /*3940*/  FMUL R94, R9.reuse, R94 ;  /* 0x0000005e095e7220 */ /* 0x042fe20000400000 */
[C---:B------:R-:W-:Y:S01]  /*3950*/  FMUL R95, R9.reuse, R95 ;  /* 0x0000005f095f7220 */ /* 0x040fe20000400000 */
[C---:B------:R-:W-:Y:S01]  /*3960*/  FMUL R110, R9.reuse, R110 ;  /* 0x0000006e096e7220 */ /* 0x040fe20000400000 */
[----:B------:R-:W-:Y:S01]  /*3970*/  FMUL R111, R9, R111 ;  /* 0x0000006f096f7220 */ /* 0x000fe20000400000 */
[----:B--2---:R-:W-:Y:S04]  /*3980*/  STS.U16 [R115+UR6+0x4400], R217 ;  /* 0x004400d973007988 */ /* 0x004fe80008000406 */
[----:B---3--:R-:W-:Y:S04]  /*3990*/  STS.U16 [R115+UR6+0x4600], R221 ;  /* 0x004600dd73007988 */ /* 0x008fe80008000406 */
[----:B----4-:R-:W-:Y:S04]  /*39a0*/  STS.U16 [R115+UR6+0x5600], R228 ;  /* 0x005600e473007988 */ /* 0x010fe80008000406 */
[----:B------:R-:W-:Y:S04]  /*39b0*/  STS.U16 [R115+UR6+0x5800], R229 ;  /* 0x005800e573007988 */ /* 0x000fe80008000406 */
[----:B------:R-:W-:Y:S04]  /*39c0*/  STS.U16 [R115+UR6+0x4000], R219 ;  /* 0x004000db73007988 */ /* 0x000fe80008000406 */
[----:B------:R-:W-:Y:S04]  /*39d0*/  STS.U16 [R115+UR6+0x4200], R139 ;  /* 0x0042008b73007988 */ /* 0x000fe80008000406 */
[----:B------:R0:W-:Y:S04]  /*39e0*/  STS.U16 [R115+UR6+0x4800], R137 ;  /* 0x0048008973007988 */ /* 0x0001e80008000406 */
[----:B------:R-:W-:Y:S04]  /*39f0*/  STS.U16 [R115+UR6+0x5400], R227 ;  /* 0x005400e373007988 */ /* 0x000fe80008000406 */
[----:B------:R-:W-:Y:S04]  /*3a00*/  STS.U16 [R115+UR6+0x4a00], R223 ;  /* 0x004a00df73007988 */ /* 0x000fe80008000406 */
        /* <DEDUP_REMOVED lines=23> */
[----:B------:R-:W-:Y:S01]  /*3b80*/  STSM.16.M88.4 [R113+0x8000], R76 ;  /* 0x0080004c71007844 */ /* 0x000fe20000000200 */
[----:B------:R-:W-:Y:S06]  /*3b90*/  BAR.SYNC.DEFER_BLOCKING 0x0 ;  /* 0x0000000000007b1d */ /* 0x000fec0000010000 */
[----:B0-----:R-:W0:Y:S01]  /*3ba0*/  MUFU.EX2 R137, R8 ;  /* 0x0000000800897308 */ /* 0x001e220000000800 */
[----:B------:R-:W-:Y:S04]  /*3bb0*/  LDSM.16.M88.4 R120, [R128+UR6+0x8000] ;  /* 0x008000068078783b */ /* 0x000fe80008000200 */
[----:B------:R-:W1:Y:S04]  /*3bc0*/  LDSM.16.M88.4 R16, [R238+0x4000] ;  /* 0x00400000ee10783b */ /* 0x000e680000000200 */
[----:B------:R-:W2:Y:S04]  /*3bd0*/  LDSM.16.M88.4 R80, [R238+0x5000] ;  /* 0x00500000ee50783b */ /* 0x000ea80000000200 */
[----:B------:R-:W3:Y:S04]  /*3be0*/  LDSM.16.M88.4 R76, [R238+0x6000] ;  /* 0x00600000ee4c783b */ /* 0x000ee80000000200 */
[----:B------:R-:W4:Y:S04]  /*3bf0*/  LDSM.16.M88.4 R112, [R238+0x7000] ;  /* 0x00700000ee70783b */ /* 0x000f280000000200 */
[----:B------:R-:W5:Y:S01]  /*3c00*/  LDSM.16.M88.4 R124, [R128+UR6+0x8400] ;  /* 0x00840006807c783b */ /* 0x000f620008000200 */
        /* <DEDUP_REMOVED lines=8> */
[----:B------:R0:W2:Y:S02]  /*3c90*/  MUFU.EX2 R8, R7 ;  /* 0x0000000700087308 */ /* 0x0000a40000000800 */
[----:B0-----:R-:W-:-:S05]  /*3ca0*/  LOP3.LUT R7, R128, 0x20, RZ, 0x3c, !PT ;  /* 0x0000002080077812 */ /* 0x001fca00078e3cff */
[----:B------:R-:W0:Y:S01]  /*3cb0*/  LDSM.16.M88.4 R128, [R7+UR6+0x8000] ;  /* 0x008000060780783b */ /* 0x000e220008000200 */
[C---:B-1----:R-:W-:Y:S08]  /*3cc0*/  HMMA.16816.F32.BF16 R116, R120.reuse, R16, R116 ;  /* 0x000000107874723c */ /* 0x042ff00000041874 */
[C---:B--2---:R-:W-:Y:S08]  /*3cd0*/  HMMA.16816.F32.BF16 R84, R120.reuse, R80, R84 ;  /* 0x000000507854723c */ /* 0x044ff00000041854 */
[C---:B---3--:R-:W-:Y:S08]  /*3ce0*/  HMMA.16816.F32.BF16 R88, R120.reuse, R76, R88 ;  /* 0x0000004c7858723c */ /* 0x048ff00000041858 */
[----:B----4-:R-:W-:Y:S01]  /*3cf0*/  HMMA.16816.F32.BF16 R96, R120, R112, R96 ;  /* 0x000000707860723c */ /* 0x010fe20000041860 */
[----:B------:R1:W2:Y:S01]  /*3d00*/  LDSM.16.M88.4 R120, [R7+UR6+0x8400] ;  /* 0x008400060778783b */ /* 0x0002a20008000200 */
[C---:B------:R-:W-:Y:S01]  /*3d10*/  FMUL R92, R8.reuse, R92 ;  /* 0x0000005c085c7220 */ /* 0x040fe20000400000 */
        /* <DEDUP_REMOVED lines=8> */
[----:B------:R-:W-:Y:S01]  /*3da0*/  FMUL R105, R8, R105 ;  /* 0x0000006908697220 */ /* 0x000fe20000400000 */
[C---:B------:R-:W-:Y:S01]  /*3db0*/  FMUL R106, R9.reuse, R106 ;  /* 0x0000006a096a7220 */ /* 0x040fe20000400000 */
[----:B------:R-:W-:Y:S01]  /*3dc0*/  FMUL R107, R9, R107 ;  /* 0x0000006b096b7220 */ /* 0x000fe20000400000 */
[C---:B-----5:R-:W-:Y:S01]  /*3dd0*/  HMMA.16816.F32.BF16 R92, R124.reuse, R16, R92 ;  /* 0x000000107c5c723c */ /* 0x060fe2000004185c */
[----:B-1----:R-:W1:Y:S07]  /*3de0*/  LDC R7, c[0x0][0x3d4] ;  /* 0x0000f500ff077b82 */ /* 0x002e6e0000000800 */
[C---:B------:R-:W-:Y:S01]  /*3df0*/  HMMA.16816.F32.BF16 R108, R124.reuse, R80, R108 ;  /* 0x000000507c6c723c */ /* 0x040fe2000004186c */
[----:B------:R-:W3:Y:S07]  /*3e00*/  LDC R16, c[0x0][0x3c4] ;  /* 0x0000f100ff107b82 */ /* 0x000eee0000000800 */
[C---:B------:R-:W-:Y:S08]  /*3e10*/  HMMA.16816.F32.BF16 R100, R124.reuse, R76, R100 ;  /* 0x0000004c7c64723c */ /* 0x040ff00000041864 */
[----:B------:R-:W-:Y:S01]  /*3e20*/  HMMA.16816.F32.BF16 R104, R124, R112, R104 ;  /* 0x000000707c68723c */ /* 0x000fe20000041868 */
[----:B------:R-:W-:-:S07]  /*3e30*/  UIADD3 UR4, UPT, UPT, UR4, 0x20, URZ ;  /* 0x0000002004047890 */ /* 0x000fce000fffe0ff */
[----:B0-----:R-:W-:Y:S01]  /*3e40*/  HMMA.16816.F32.BF16 R116, R128, R18, R116 ;  /* 0x000000128074723c */ /* 0x001fe20000041874 */
[----:B------:R-:W-:-:S07]  /*3e50*/  UISETP.GE.AND UP0, UPT, UR4, UR12, UPT ;  /* 0x0000000c0400728c */ /* 0x000fce000bf06270 */
[C---:B------:R-:W-:Y:S08]  /*3e60*/  HMMA.16816.F32.BF16 R84, R128.reuse, R82, R84 ;  /* 0x000000528054723c */ /* 0x040ff00000041854 */
[C---:B------:R-:W-:Y:S08]  /*3e70*/  HMMA.16816.F32.BF16 R88, R128.reuse, R78, R88 ;  /* 0x0000004e8058723c */ /* 0x040ff00000041858 */
[----:B------:R-:W-:Y:S08]  /*3e80*/  HMMA.16816.F32.BF16 R96, R128, R114, R96 ;  /* 0x000000728060723c */ /* 0x000ff00000041860 */
[C---:B--2---:R-:W-:Y:S08]  /*3e90*/  HMMA.16816.F32.BF16 R92, R120.reuse, R18, R92 ;  /* 0x00000012785c723c */ /* 0x044ff0000004185c */
[C---:B------:R-:W-:Y:S08]  /*3ea0*/  HMMA.16816.F32.BF16 R108, R120.reuse, R82, R108 ;  /* 0x00000052786c723c */ /* 0x040ff0000004186c */
[C---:B------:R-:W-:Y:S08]  /*3eb0*/  HMMA.16816.F32.BF16 R100, R120.reuse, R78, R100 ;  /* 0x0000004e7864723c */ /* 0x040ff00000041864 */
[----:B------:R-:W-:Y:S01]  /*3ec0*/  HMMA.16816.F32.BF16 R104, R120, R114, R104 ;  /* 0x000000727868723c */ /* 0x000fe20000041868 */
[----:B------:R-:W-:-:S02]  /*3ed0*/  FFMA2 R212, R212.F32x2.HI_LO, R8.F32x2.HI_LO, R134.F32x2.HI_LO ;  /* 0x00000008d4d47249 */ /* 0x000fc40000000086 */
[----:B-1----:R-:W-:Y:S02]  /*3ee0*/  IMAD R14, R7, 0x20, R14 ;  /* 0x00000020070e7824 */ /* 0x002fe400078e020e */
[----:B------:R-:W-:Y:S02]  /*3ef0*/  FFMA2 R214, R214.F32x2.HI_LO, R136.F32x2.HI_LO, R132.F32x2.HI_LO ;  /* 0x00000088d6d67249 */ /* 0x000fe40000000084 */
[----:B---3--:R-:W-:Y:S01]  /*3f00*/  IMAD R13, R16, 0x20, R13 ;  /* 0x00000020100d7824 */ /* 0x008fe200078e020d */
[----:B------:R-:W-:Y:S01]  /*3f10*/  MOV R15, R138 ;  /* 0x0000008a000f7202 */ /* 0x000fe20000000f00 */
[----:B------:R-:W-:Y:S02]  /*3f20*/  IMAD.MOV.U32 R8, RZ, RZ, R5 ;  /* 0x000000ffff087224 */ /* 0x000fe400078e0005 */
[----:B------:R-:W-:Y:S02]  /*3f30*/  IMAD.MOV.U32 R7, RZ, RZ, R216 ;  /* 0x000000ffff077224 */ /* 0x000fe400078e00d8 */
[----:B------:R-:W-:Y:S01]  /*3f40*/  IMAD.MOV.U32 R9, RZ, RZ, R218 ;  /* 0x000000ffff097224 */ /* 0x000fe200078e00da */
[----:B------:R-:W-:Y:S06]  /*3f50*/  BRA.U !UP0, `(.L_x_1) ;  /* 0xffffffdd08dc7547 */ /* 0x000fec000b83ffff */
.L_x_0:
[C---:B------:R-:W-:Y:S01]  /*3f60*/  FSETP.GT.AND P2, PT, |R215|.reuse, 8.50705917302346158658e+37, PT ;  /* 0x7e800000d700780b */ /* 0x040fe20003f44200 */
[C---:B------:R-:W-:Y:S01]  /*3f70*/  FMUL R7, R215.reuse, 8388608 ;  /* 0x4b000000d7077820 */ /* 0x040fe20000400000 */
[----:B------:R-:W-:Y:S01]  /*3f80*/  FSETP.GEU.AND P3, PT, |R215|, 1.175494350822287508e-38, PT ;  /* 0x00800000d700780b */ /* 0x000fe20003f6e200 */
[----:B------:R-:W-:Y:S01]  /*3f90*/  FMUL R14, R213, 8388608 ;  /* 0x4b000000d50e7820 */ /* 0x000fe20000400000 */
[----:B------:R-:W-:Y:S01]  /*3fa0*/  FSETP.GEU.AND P6, PT, R215, 1.175494350822287508e-38, PT ;  /* 0x00800000d700780b */ /* 0x000fe20003fce000 */
[----:B------:R-:W0:Y:S01]  /*3fb0*/  LDC R76, c[0x0][0x3e8] ;  /* 0x0000fa00ff4c7b82 */ /* 0x000e220000000800 */
[----:B------:R-:W-:Y:S01]  /*3fc0*/  FSETP.GT.AND P0, PT, |R214|, 8.50705917302346158658e+37, PT ;  /* 0x7e800000d600780b */ /* 0x000fe20003f04200 */
[----:B------:R-:W1:Y:S01]  /*3fd0*/  LDCU.64 UR4, c[0x0][0x3e0] ;  /* 0x00007c00ff0477ac */ /* 0x000e620008000a00 */
[----:B------:R-:W-:Y:S02]  /*3fe0*/  FSEL R67, R7, R215, !P6 ;  /* 0x000000d707437208 */ /* 0x000fe40007000000 */
[----:B------:R-:W-:-:S02]  /*3ff0*/  LOP3.LUT R6, R10, 0x70, RZ, 0xc0, !PT ;  /* 0x000000700a067812 */ /* 0x000fc400078ec0ff */
[----:B------:R-:W-:Y:S01]  /*4000*/  LOP3.LUT R11, R11, 0xc, RZ, 0xc0, !PT ;  /* 0x0000000c0b0b7812 */ /* 0x000fe200078ec0ff */
[----:B------:R-:W-:Y:S01]  /*4010*/  @P2 FMUL R215, R215, 0.25 ;  /* 0x3e800000d7d72820 */ /* 0x000fe20000400000 */
[----:B------:R-:W-:Y:S01]  /*4020*/  @P2 FMUL R99, R99, 0.25 ;  /* 0x3e80000063632820 */ /* 0x000fe20000400000 */
[----:B------:R-:W-:Y:S01]  /*4030*/  @P2 FMUL R98, R98, 0.25 ;  /* 0x3e80000062622820 */ /* 0x000fe20000400000 */
[----:B------:R-:W-:Y:S01]  /*4040*/  @P2 FMUL R91, R91, 0.25 ;  /* 0x3e8000005b5b2820 */ /* 0x000fe20000400000 */
[----:B------:R-:W-:Y:S01]  /*4050*/  @!P3 FMUL R215, R215, 16777216 ;  /* 0x4b800000d7d7b820 */ /* 0x000fe20000400000 */
[----:B------:R-:W-:Y:S01]  /*4060*/  @P2 FMUL R90, R90, 0.25 ;  /* 0x3e8000005a5a2820 */ /* 0x000fe20000400000 */
[----:B------:R-:W-:Y:S01]  /*4070*/  @P2 FMUL R87, R87, 0.25 ;  /* 0x3e80000057572820 */ /* 0x000fe20000400000 */
[----:B------:R-:W-:Y:S01]  /*4080*/  @P2 FMUL R86, R86, 0.25 ;  /* 0x3e80000056562820 */ /* 0x000fe20000400000 */
[----:B------:R-:W2:Y:S01]  /*4090*/  MUFU.RCP R7, R215 ;  /* 0x000000d700077308 */ /* 0x000ea20000001000 */
[----:B------:R-:W-:Y:S01]  /*40a0*/  @P2 FMUL R119, R119, 0.25 ;  /* 0x3e80000077772820 */ /* 0x000fe20000400000 */
[----:B------:R-:W-:Y:S01]  /*40b0*/  @P2 FMUL R118, R118, 0.25 ;  /* 0x3e80000076762820 */ /* 0x000fe20000400000 */
[----:B------:R-:W-:Y:S01]  /*40c0*/  @!P3 FMUL R99, R99, 16777216 ;  /* 0x4b8000006363b820 */ /* 0x000fe20000400000 */
[----:B------:R-:W-:Y:S01]  /*40d0*/  @!P3 FMUL R98, R98, 16777216 ;  /* 0x4b8000006262b820 */ /* 0x000fe20000400000 */
[----:B------:R-:W-:Y:S01]  /*40e0*/  @!P3 FMUL R91, R91, 16777216 ;  /* 0x4b8000005b5bb820 */ /* 0x000fe20000400000 */
[----:B------:R-:W-:Y:S01]  /*40f0*/  @!P3 FMUL R90, R90, 16777216 ;  /* 0x4b8000005a5ab820 */ /* 0x000fe20000400000 */
[----:B------:R-:W-:Y:S01]  /*4100*/  @!P3 FMUL R87, R87, 16777216 ;  /* 0x4b8000005757b820 */ /* 0x000fe20000400000 */
[----:B------:R-:W-:Y:S01]  /*4110*/  @!P3 FMUL R86, R86, 16777216 ;  /* 0x4b8000005656b820 */ /* 0x000fe20000400000 */
[----:B------:R-:W-:Y:S01]  /*4120*/  @!P3 FMUL R119, R119, 16777216 ;  /* 0x4b8000007777b820 */ /* 0x000fe20000400000 */
[----:B------:R-:W-:Y:S01]  /*4130*/  @!P3 FMUL R118, R118, 16777216 ;  /* 0x4b8000007676b820 */ /* 0x000fe20000400000 */
[C---:B------:R-:W-:Y:S01]  /*4140*/  FSETP.GEU.AND P3, PT, |R214|.reuse, 1.175494350822287508e-38, PT ;  /* 0x00800000d600780b */ /* 0x040fe20003f6e200 */
[----:B------:R-:W-:Y:S01]  /*4150*/  @P0 FMUL R97, R97, 0.25 ;  /* 0x3e80000061610820 */ /* 0x000fe20000400000 */
[----:B------:R-:W-:Y:S01]  /*4160*/  FSETP.GEU.AND P2, PT, R214, 1.175494350822287508e-38, PT ;  /* 0x00800000d600780b */ /* 0x000fe20003f4e000 */
[----:B------:R-:W-:Y:S01]  /*4170*/  @P0 FMUL R96, R96, 0.25 ;  /* 0x3e80000060600820 */ /* 0x000fe20000400000 */
[----:B------:R-:W-:Y:S01]  /*4180*/  IADD3 R6, PT, PT, R11, UR6, R6 ;  /* 0x000000060b067c10 */ /* 0x000fe2000fffe006 */
[----:B------:R-:W-:-:S02]  /*4190*/  VIADD R11, R67, 0xc0cafb0d ;  /* 0xc0cafb0d430b7836 */ /* 0x000fc40000000000 */
[C---:B--2---:R-:W-:Y:S01]  /*41a0*/  FMUL R35, R7.reuse, R99 ;  /* 0x0000006307237220 */ /* 0x044fe20000400000 */
[C---:B------:R-:W-:Y:S01]  /*41b0*/  FMUL R36, R7.reuse, R98 ;  /* 0x0000006207247220 */ /* 0x040fe20000400000 */
[C---:B------:R-:W-:Y:S01]  /*41c0*/  FMUL R40, R7.reuse, R91 ;  /* 0x0000005b07287220 */ /* 0x040fe20000400000 */
[C---:B------:R-:W-:Y:S01]  /*41d0*/  FMUL R39, R7.reuse, R90 ;  /* 0x0000005a07277220 */ /* 0x040fe20000400000 */
[C---:B------:R-:W-:Y:S01]  /*41e0*/  FMUL R43, R7.reuse, R87 ;  /* 0x00000057072b7220 */ /* 0x040fe20000400000 */
[C---:B------:R-:W-:Y:S01]  /*41f0*/  FMUL R44, R7.reuse, R86 ;  /* 0x00000056072c7220 */ /* 0x040fe20000400000 */
[C---:B------:R-:W-:Y:S01]  /*4200*/  FMUL R48, R7.reuse, R119 ;  /* 0x0000007707307220 */ /* 0x040fe20000400000 */
[----:B------:R-:W-:Y:S01]  /*4210*/  FMUL R47, R7, R118 ;  /* 0x00000076072f7220 */ /* 0x000fe20000400000 */
[----:B------:R-:W-:Y:S01]  /*4220*/  FMUL R7, R214, 8388608 ;  /* 0x4b000000d6077820 */ /* 0x000fe20000400000 */
[----:B------:R-:W-:Y:S01]  /*4230*/  LOP3.LUT R12, R11, 0xff800000, RZ, 0xc0, !PT ;  /* 0xff8000000b0c7812 */ /* 0x000fe200078ec0ff */
[----:B------:R-:W-:Y:S01]  /*4240*/  @P0 FMUL R89, R89, 0.25 ;  /* 0x3e80000059590820 */ /* 0x000fe20000400000 */
[----:B------:R-:W-:Y:S01]  /*4250*/  FSEL R10, RZ, -23, P6 ;  /* 0xc1b80000ff0a7808 */ /* 0x000fe20003000000 */
[----:B------:R-:W-:Y:S01]  /*4260*/  @P0 FMUL R88, R88, 0.25 ;  /* 0x3e80000058580820 */ /* 0x000fe20000400000 */
[----:B------:R-:W-:Y:S01]  /*4270*/  FSEL R56, R7, R214, !P2 ;  /* 0x000000d607387208 */ /* 0x000fe20005000000 */
[----:B------:R-:W-:Y:S01]  /*4280*/  @P0 FMUL R214, R214, 0.25 ;  /* 0x3e800000d6d60820 */ /* 0x000fe20000400000 */
[----:B------:R-:W-:Y:S01]  /*4290*/  @P0 FMUL R85, R85, 0.25 ;  /* 0x3e80000055550820 */ /* 0x000fe20000400000 */
[----:B------:R-:W-:Y:S01]  /*42a0*/  @P0 FMUL R84, R84, 0.25 ;  /* 0x3e80000054540820 */ /* 0x000fe20000400000 */
[----:B------:R-:W-:Y:S01]  /*42b0*/  @P0 FMUL R117, R117, 0.25 ;  /* 0x3e80000075750820 */ /* 0x000fe20000400000 */
[----:B------:R-:W-:Y:S01]  /*42c0*/  @!P3 FMUL R214, R214, 16777216 ;  /* 0x4b800000d6d6b820 */ /* 0x000fe20000400000 */
[----:B------:R-:W-:Y:S01]  /*42d0*/  @P0 FMUL R116, R116, 0.25 ;  /* 0x3e80000074740820 */ /* 0x000fe20000400000 */
[----:B------:R-:W-:Y:S01]  /*42e0*/  FSETP.GT.AND P6, PT, |R213|, 8.50705917302346158658e+37, PT ;  /* 0x7e800000d500780b */ /* 0x000fe20003fc4200 */
[----:B------:R-:W-:Y:S01]  /*42f0*/  @!P3 FMUL R97, R97, 16777216 ;  /* 0x4b8000006161b820 */ /* 0x000fe20000400000 */
[----:B------:R-:W-:Y:S01]  /*4300*/  FSETP.GT.AND P0, PT, |R212|, 8.50705917302346158658e+37, PT ;  /* 0x7e800000d400780b */ /* 0x000fe20003f04200 */
[----:B------:R-:W2:Y:S01]  /*4310*/  MUFU.RCP R15, R214 ;  /* 0x000000d6000f7308 */ /* 0x000ea20000001000 */
[----:B------:R-:W-:Y:S01]  /*4320*/  I2FP.F32.S32 R13, R12 ;  /* 0x0000000c000d7245 */ /* 0x000fe20000201400 */
[----:B------:R-:W-:Y:S01]  /*4330*/  @!P3 FMUL R96, R96, 16777216 ;  /* 0x4b8000006060b820 */ /* 0x000fe20000400000 */
[----:B------:R-:W-:Y:S01]  /*4340*/  @!P3 FMUL R89, R89, 16777216 ;  /* 0x4b8000005959b820 */ /* 0x000fe20000400000 */
[----:B------:R-:W-:Y:S01]  /*4350*/  @!P3 FMUL R88, R88, 16777216 ;  /* 0x4b8000005858b820 */ /* 0x000fe20000400000 */
[----:B------:R-:W-:Y:S01]  /*4360*/  @!P3 FMUL R85, R85, 16777216 ;  /* 0x4b8000005555b820 */ /* 0x000fe20000400000 */
[----:B------:R-:W-:Y:S01]  /*4370*/  @!P3 FMUL R84, R84, 16777216 ;  /* 0x4b8000005454b820 */ /* 0x000fe20000400000 */
[----:B------:R-:W-:Y:S01]  /*4380*/  @!P3 FMUL R117, R117, 16777216 ;  /* 0x4b8000007575b820 */ /* 0x000fe20000400000 */
[----:B------:R-:W-:Y:S01]  /*4390*/  @!P3 FMUL R116, R116, 16777216 ;  /* 0x4b8000007474b820 */ /* 0x000fe20000400000 */
[----:B------:R-:W-:Y:S01]  /*43a0*/  FSETP.GEU.AND P5, PT, |R213|, 1.175494350822287508e-38, PT ;  /* 0x00800000d500780b */ /* 0x000fe20003fae200 */
[----:B------:R-:W-:Y:S01]  /*43b0*/  FFMA.FTZ R13, R13, 1.1920928955078125e-07, R10 ;  /* 0x340000000d0d7823 */ /* 0x000fe2000001000a */
[C---:B------:R-:W-:Y:S01]  /*43c0*/  FSETP.GEU.AND P3, PT, |R212|.reuse, 1.175494350822287508e-38, PT ;  /* 0x00800000d400780b */ /* 0x040fe20003f6e200 */
[----:B------:R-:W-:Y:S01]  /*43d0*/  FMUL R10, R212, 8388608 ;  /* 0x4b000000d40a7820 */ /* 0x000fe20000400000 */
[----:B------:R-:W-:Y:S01]  /*43e0*/  FSEL R8, RZ, -23, P2 ;  /* 0xc1b80000ff087808 */ /* 0x000fe20001000000 */
[----:B------:R-:W-:Y:S01]  /*43f0*/  BAR.SYNC.DEFER_BLOCKING 0x0 ;  /* 0x0000000000007b1d */ /* 0x000fe20000010000 */
[----:B------:R-:W-:Y:S01]  /*4400*/  IADD3 R7, PT, PT, R56, -0x3f3504f3, RZ ;  /* 0xc0cafb0d38077810 */ /* 0x000fe20007ffe0ff */
[----:B------:R-:W-:Y:S01]  /*4410*/  @P6 FMUL R107, R107, 0.25 ;  /* 0x3e8000006b6b6820 */ /* 0x000fe20000400000 */
[----:B------:R-:W-:Y:S01]  /*4420*/  FSETP.GEU.AND P4, PT, R213, 1.175494350822287508e-38, PT ;  /* 0x00800000d500780b */ /* 0x000fe20003f8e000 */
[C---:B--2---:R-:W-:Y:S01]  /*4430*/  FMUL R37, R15.reuse, R97 ;  /* 0x000000610f257220 */ /* 0x044fe20000400000 */
[----:B------:R-:W-:Y:S01]  /*4440*/  FSETP.GEU.AND P2, PT, R212, 1.175494350822287508e-38, PT ;  /* 0x00800000d400780b */ /* 0x000fe20003f4e000 */
[----:B------:R-:W-:Y:S01]  /*4450*/  FMUL R38, R15, R96 ;  /* 0x000000600f267220 */ /* 0x000fe20000400000 */
[----:B------:R-:W-:Y:S01]  /*4460*/  LOP3.LUT R9, R7, 0xff800000, RZ, 0xc0, !PT ;  /* 0xff80000007097812 */ /* 0x000fe200078ec0ff */
[----:B------:R-:W-:Y:S01]  /*4470*/  FMUL R42, R15, R89 ;  /* 0x000000590f2a7220 */ /* 0x000fe20000400000 */
[----:B------:R-:W-:Y:S01]  /*4480*/  FSEL R7, R14, R213, !P4 ;  /* 0x000000d50e077208 */ /* 0x000fe20006000000 */
[----:B------:R-:W-:Y:S01]  /*4490*/  @P6 FMUL R213, R213, 0.25 ;  /* 0x3e800000d5d56820 */ /* 0x000fe20000400000 */
[----:B------:R-:W-:Y:S01]  /*44a0*/  FSEL R58, R10, R212, !P2 ;  /* 0x000000d40a3a7208 */ /* 0x000fe20005000000 */
[----:B------:R-:W-:Y:S01]  /*44b0*/  @P0 FMUL R212, R212, 0.25 ;  /* 0x3e800000d4d40820 */ /* 0x000fe20000400000 */
[----:B------:R-:W-:Y:S01]  /*44c0*/  I2FP.F32.S32 R11, R9 ;  /* 0x00000009000b7245 */ /* 0x000fe20000201400 */
[----:B------:R-:W-:Y:S01]  /*44d0*/  @!P5 FMUL R213, R213, 16777216 ;  /* 0x4b800000d5d5d820 */ /* 0x000fe20000400000 */
[C---:B------:R-:W-:Y:S01]  /*44e0*/  FMUL R41, R15.reuse, R88 ;  /* 0x000000580f297220 */ /* 0x040fe20000400000 */
[----:B------:R-:W-:Y:S01]  /*44f0*/  @!P3 FMUL R212, R212, 16777216 ;  /* 0x4b800000d4d4b820 */ /* 0x000fe20000400000 */
[C---:B------:R-:W-:Y:S01]  /*4500*/  FMUL R45, R15.reuse, R85 ;  /* 0x000000550f2d7220 */ /* 0x040fe20000400000 */
[C---:B------:R-:W-:Y:S01]  /*4510*/  FMUL R46, R15.reuse, R84 ;  /* 0x000000540f2e7220 */ /* 0x040fe20000400000 */
[C---:B------:R-:W-:Y:S01]  /*4520*/  FMUL R50, R15.reuse, R117 ;  /* 0x000000750f327220 */ /* 0x040fe20000400000 */
[----:B------:R-:W-:Y:S01]  /*4530*/  FMUL R49, R15, R116 ;  /* 0x000000740f317220 */ /* 0x000fe20000400000 */
[----:B------:R-:W-:Y:S01]  /*4540*/  FFMA.FTZ R8, R11, 1.1920928955078125e-07, R8 ;  /* 0x340000000b087823 */ /* 0x000fe20000010008 */
[----:B------:R-:W-:Y:S01]  /*4550*/  MUFU.RCP R20, R212 ;  /* 0x000000d400147308 */ /* 0x000fe20000001000 */
[----:B------:R-:W-:-:S02]  /*4560*/  VIADD R15, R7, 0xc0cafb0d ;  /* 0xc0cafb0d070f7836 */ /* 0x000fc40000000000 */
[----:B------:R-:W-:Y:S01]  /*4570*/  @P6 FMUL R106, R106, 0.25 ;  /* 0x3e8000006a6a6820 */ /* 0x000fe20000400000 */
[----:B------:R-:W-:Y:S01]  /*4580*/  @P6 FMUL R103, R103, 0.25 ;  /* 0x3e80000067676820 */ /* 0x000fe20000400000 */
[----:B------:R-:W-:Y:S01]  /*4590*/  @P6 FMUL R102, R102, 0.25 ;  /* 0x3e80000066666820 */ /* 0x000fe20000400000 */
[----:B------:R-:W-:Y:S01]  /*45a0*/  @P6 FMUL R111, R111, 0.25 ;  /* 0x3e8000006f6f6820 */ /* 0x000fe20000400000 */
[----:B------:R-:W-:Y:S01]  /*45b0*/  LOP3.LUT R16, R15, 0xff800000, RZ, 0xc0, !PT ;  /* 0xff8000000f107812 */ /* 0x000fe200078ec0ff */
[----:B------:R-:W-:Y:S01]  /*45c0*/  @P6 FMUL R110, R110, 0.25 ;  /* 0x3e8000006e6e6820 */ /* 0x000fe20000400000 */
[----:B------:R-:W2:Y:S01]  /*45d0*/  MUFU.RCP R11, R213 ;  /* 0x000000d5000b7308 */ /* 0x000ea20000001000 */
[----:B------:R-:W-:Y:S01]  /*45e0*/  @P6 FMUL R95, R95, 0.25 ;  /* 0x3e8000005f5f6820 */ /* 0x000fe20000400000 */
        /* <DEDUP_REMOVED lines=9> */
[----:B------:R-:W-:Y:S01]  /*4680*/  FSEL R14, RZ, -23, P4 ;  /* 0xc1b80000ff0e7808 */ /* 0x000fe20002000000 */
[----:B------:R-:W-:Y:S01]  /*4690*/  @!P5 FMUL R107, R107, 16777216 ;  /* 0x4b8000006b6bd820 */ /* 0x000fe20000400000 */
        /* <DEDUP_REMOVED lines=16> */
[----:B------:R-:W-:Y:S01]  /*47a0*/  FFMA.FTZ R14, R17, 1.1920928955078125e-07, R14 ;  /* 0x34000000110e7823 */ /* 0x000fe2000001000e */
[----:B------:R-:W-:Y:S01]  /*47b0*/  SHF.R.U32.HI R17, RZ, 0x5, R2 ;  /* 0x00000005ff117819 */ /* 0x000fe20000011602 */
        /* <DEDUP_REMOVED lines=16> */
[----:B------:R-:W-:Y:S01]  /*48c0*/  VIADD R11, R58, 0xc0cafb0d ;  /* 0xc0cafb0d3a0b7836 */ /* 0x000fe20000000000 */
[----:B------:R-:W-:Y:S01]  /*48d0*/  SGXT.U32 R17, R17, 0x3 ;  /* 0x000000031111781a */ /* 0x000fe20000000000 */
[----:B------:R-:W-:Y:S01]  /*48e0*/  IMAD.IADD R12, R67, 0x1, -R12 ;  /* 0x00000001430c7824 */ /* 0x000fe200078e0a0c */
[----:B------:R-:W-:Y:S01]  /*48f0*/  F2FP.BF16.F32.PACK_AB R51, R37, R42 ;  /* 0x0000002a2533723e */ /* 0x000fe200000010ff */
[----:B------:R-:W-:Y:S01]  /*4900*/  IMAD.IADD R16, R7, 0x1, -R16 ;  /* 0x0000000107107824 */ /* 0x000fe200078e0a10 */
[----:B------:R-:W-:Y:S01]  /*4910*/  F2FP.BF16.F32.PACK_AB R39, R36, R39 ;  /* 0x000000272427723e */ /* 0x000fe200000010ff */
[----:B0-----:R-:W-:Y:S01]  /*4920*/  IMAD R20, R17, R76, RZ ;  /* 0x0000004c11147224 */ /* 0x001fe200078e02ff */
[----:B------:R-:W-:Y:S01]  /*4930*/  F2FP.BF16.F32.PACK_AB R53, R38, R41 ;  /* 0x000000292635723e */ /* 0x000fe200000010ff */
[----:B------:R-:W-:Y:S01]  /*4940*/  FADD R12, R12, -1 ;  /* 0xbf8000000c0c7421 */ /* 0x000fe20000000000 */
[----:B------:R-:W-:Y:S01]  /*4950*/  F2FP.BF16.F32.PACK_AB R52, R46, R49 ;  /* 0x000000312e34723e */ /* 0x000fe200000010ff */
[----:B------:R-:W-:Y:S01]  /*4960*/  FADD R16, R16, -1 ;  /* 0xbf80000010107421 */ /* 0x000fe20000000000 */
[----:B------:R-:W-:Y:S01]  /*4970*/  F2FP.BF16.F32.PACK_AB R50, R45, R50 ;  /* 0x000000322d32723e */ /* 0x000fe200000010ff */
[----:B------:R-:W-:Y:S01]  /*4980*/  IMAD.MOV.U32 R45, RZ, RZ, 0x3dc6b27f ;  /* 0x3dc6b27fff2d7424 */ /* 0x000fe200078e00ff */
[----:B------:R-:W-:Y:S01]  /*4990*/  F2FP.BF16.F32.PACK_AB R55, R22, R25 ;  /* 0x000000191637723e */ /* 0x000fe200000010ff */
[----:B------:R-:W-:Y:S01]  /*49a0*/  STS.64 [R4+UR6], R52 ;  /* 0x0000003404007988 */ /* 0x000fe20008000a06 */
[----:B------:R-:W-:Y:S01]  /*49b0*/  F2FP.BF16.F32.PACK_AB R54, R30, R33 ;  /* 0x000000211e36723e */ /* 0x000fe200000010ff */
[C---:B------:R-:W-:Y:S01]  /*49c0*/  IMAD R22, R76.reuse, 0x8, R20 ;  /* 0x000000084c167824 */ /* 0x040fe200078e0214 */
[----:B------:R-:W-:Y:S01]  /*49d0*/  F2FP.BF16.F32.PACK_AB R37, R21, R26 ;  /* 0x0000001a1525723e */ /* 0x000fe200000010ff */
[----:B------:R-:W-:Y:S01]  /*49e0*/  STS.64 [R4+UR6+0x100], R50 ;  /* 0x0001003204007988 */ /* 0x000fe20008000a06 */
[----:B------:R-:W-:Y:S01]  /*49f0*/  F2FP.BF16.F32.PACK_AB R36, R29, R34 ;  /* 0x000000221d24723e */ /* 0x000fe200000010ff */
[----:B------:R-:W-:Y:S01]  /*4a00*/  IMAD R21, R76, 0x8, R22 ;  /* 0x000000084c157824 */ /* 0x000fe200078e0216 */
[----:B------:R-:W-:Y:S01]  /*4a10*/  LOP3.LUT R11, R11, 0xff800000, RZ, 0xc0, !PT ;  /* 0xff8000000b0b7812 */ /* 0x000fe200078ec0ff */
[----:B------:R-:W-:Y:S01]  /*4a20*/  STS.64 [R4+UR6+0x80], R54 ;  /* 0x0000803604007988 */ /* 0x000fe20008000a06 */
[----:B------:R-:W-:Y:S01]  /*4a30*/  IADD3 R9, PT, PT, R56, -R9, RZ ;  /* 0x8000000938097210 */ /* 0x000fe20007ffe0ff */
[----:B-1----:R-:W-:Y:S01]  /*4a40*/  UIMAD UR4, UR7, UR4, URZ ;  /* 0x00000004070472a4 */ /* 0x002fe2000f8e02ff */
[----:B------:R-:W-:Y:S01]  /*4a50*/  LOP3.LUT R17, R4, 0x40, RZ, 0x3c, !PT ;  /* 0x0000004004117812 */ /* 0x000fe200078e3cff */
[----:B------:R0:W-:Y:S01]  /*4a60*/  STS.64 [R4+UR6+0x180], R36 ;  /* 0x0001802404007988 */ /* 0x0001e20008000a06 */
[----:B------:R-:W-:Y:S01]  /*4a70*/  F2FP.BF16.F32.PACK_AB R41, R19, R24 ;  /* 0x000000181329723e */ /* 0x000fe200000010ff */
[----:B------:R-:W-:Y:S01]  /*4a80*/  FADD R9, R9, -1 ;  /* 0xbf80000009097421 */ /* 0x000fe20000000000 */
[----:B------:R-:W-:Y:S01]  /*4a90*/  FSEL R10, RZ, -23, P2 ;  /* 0xc1b80000ff0a7808 */ /* 0x000fe20001000000 */
[----:B------:R-:W-:Y:S01]  /*4aa0*/  USHF.L.U32 UR8, UR4, 0x1, URZ ;  /* 0x0000000104087899 */ /* 0x000fe200080006ff */
[----:B------:R-:W-:-:S02]  /*4ab0*/  I2FP.F32.S32 R15, R11 ;  /* 0x0000000b000f7245 */ /* 0x000fc40000201400 */
[----:B------:R-:W-:Y:S02]  /*4ac0*/  F2FP.BF16.F32.PACK_AB R35, R35, R40 ;  /* 0x000000282323723e */ /* 0x000fe400000010ff */
[----:B------:R-:W-:Y:S01]  /*4ad0*/  F2FP.BF16.F32.PACK_AB R19, R18, R23 ;  /* 0x000000171213723e */ /* 0x000fe200000010ff */
[----:B------:R-:W-:Y:S01]  /*4ae0*/  FFMA.FTZ R15, R15, 1.1920928955078125e-07, R10 ;  /* 0x340000000f0f7823 */ /* 0x000fe2000001000a */
[----:B------:R-:W-:Y:S01]  /*4af0*/  F2FP.BF16.F32.PACK_AB R38, R44, R47 ;  /* 0x0000002f2c26723e */ /* 0x000fe200000010ff */
[----:B0-----:R-:W-:Y:S01]  /*4b00*/  IMAD.IADD R4, R58, 0x1, -R11 ;  /* 0x000000013a047824 */ /* 0x001fe200078e0a0b */
[----:B------:R-:W-:Y:S01]  /*4b10*/  F2FP.BF16.F32.PACK_AB R34, R43, R48 ;  /* 0x000000302b22723e */ /* 0x000fe200000010ff */
[----:B------:R-:W-:Y:S01]  /*4b20*/  FFMA.FTZ R10, R9, R45, -0.16845393180847167969 ;  /* 0xbe2c7f30090a7423 */ /* 0x000fe2000001002d */
[----:B------:R-:W-:Y:S01]  /*4b30*/  F2FP.BF16.F32.PACK_AB R40, R28, R31 ;  /* 0x0000001f1c28723e */ /* 0x000fe200000010ff */
[----:B------:R-:W-:Y:S01]  /*4b40*/  FADD R4, R4, -1 ;  /* 0xbf80000004047421 */ /* 0x000fe20000000000 */
[----:B------:R-:W-:Y:S01]  /*4b50*/  F2FP.BF16.F32.PACK_AB R18, R27, R32 ;  /* 0x000000201b12723e */ /* 0x000fe200000010ff */
[----:B------:R-:W-:Y:S01]  /*4b60*/  STS.64 [R17+UR6+0x2000], R38 ;  /* 0x0020002611007988 */ /* 0x000fe20008000a06 */
[----:B------:R-:W-:Y:S01]  /*4b70*/  LEA R25, R76, R21, 0x3 ;  /* 0x000000154c197211 */ /* 0x000fe200078e18ff */
[----:B------:R-:W-:Y:S01]  /*4b80*/  FFMA.FTZ R10, R9, R10, 0.1716887056827545166 ;  /* 0x3e2fcf2a090a7423 */ /* 0x000fe2000001000a */
[----:B------:R-:W-:Y:S01]  /*4b90*/  FFMA.FTZ R11, R12, R45, -0.16845393180847167969 ;  /* 0xbe2c7f300c0b7423 */ /* 0x000fe2000001002d */
[----:B------:R-:W-:Y:S01]  /*4ba0*/  STS.64 [R17+UR6+0x2100], R34 ;  /* 0x0021002211007988 */ /* 0x000fe20008000a06 */
[----:B------:R-:W-:Y:S01]  /*4bb0*/  ISETP.GE.U32.AND P0, PT, R56, 0x7f800000, PT ;  /* 0x7f8000003800780c */ /* 0x000fe20003f06070 */
[----:B------:R-:W-:-:S02]  /*4bc0*/  IMAD R26, R76, 0x8, R25 ;  /* 0x000000084c1a7824 */ /* 0x000fc400078e0219 */
[C---:B------:R-:W-:Y:S01]  /*4bd0*/  FFMA.FTZ R10, R9.reuse, R10, -0.17900948226451873779 ;  /* 0xbe374e43090a7423 */ /* 0x040fe2000001000a */
[----:B------:R-:W-:Y:S01]  /*4be0*/  STS.64 [R17+UR6+0x2080], R40 ;  /* 0x0020802811007988 */ /* 0x000fe20008000a06 */
[----:B------:R-:W-:Y:S01]  /*4bf0*/  FFMA.FTZ R11, R12, R11, 0.1716887056827545166 ;  /* 0x3e2fcf2a0c0b7423 */ /* 0x000fe2000001000b */
[----:B------:R-:W-:Y:S02]  /*4c00*/  IMAD R24, R76, 0x8, R26 ;  /* 0x000000084c187824 */ /* 0x000fe400078e021a */
[C---:B------:R-:W-:Y:S01]  /*4c10*/  FFMA.FTZ R10, R9.reuse, R10, 0.20512372255325317383 ;  /* 0x3e520bf4090a7423 */ /* 0x040fe2000001000a */
[----:B------:R0:W-:Y:S01]  /*4c20*/  STS.64 [R17+UR6+0x2180], R18 ;  /* 0x0021801211007988 */ /* 0x0001e20008000a06 */
[----:B------:R-:W-:Y:S01]  /*4c30*/  FFMA.FTZ R11, R12, R11, -0.17900948226451873779 ;  /* 0xbe374e430c0b7423 */ /* 0x000fe2000001000b */
[----:B------:R-:W-:Y:S02]  /*4c40*/  IMAD R23, R76, 0x8, R24 ;  /* 0x000000084c177824 */ /* 0x000fe400078e0218 */
[----:B------:R-:W-:Y:S01]  /*4c50*/  FFMA.FTZ R10, R9, R10, -0.24046532809734344482 ;  /* 0xbe763c8b090a7423 */ /* 0x000fe2000001000a */
[----:B------:R-:W-:Y:S01]  /*4c60*/  ISETP.GE.U32.AND P4, PT, R58, 0x7f800000, PT ;  /* 0x7f8000003a00780c */ /* 0x000fe20003f86070 */
[----:B------:R-:W-:Y:S01]  /*4c70*/  FFMA.FTZ R11, R12, R11, 0.20512372255325317383 ;  /* 0x3e520bf40c0b7423 */ /* 0x000fe2000001000b */
[----:B------:R-:W-:Y:S01]  /*4c80*/  ISETP.GE.U32.AND P6, PT, R67, 0x7f800000, PT ;  /* 0x7f8000004300780c */ /* 0x000fe20003fc6070 */
[----:B------:R-:W-:Y:S01]  /*4c90*/  FFMA.FTZ R10, R9, R10, 0.28857114911079406738 ;  /* 0x3e93bf99090a7423 */ /* 0x000fe2000001000a */
[----:B------:R-:W-:Y:S01]  /*4ca0*/  LEA R27, R76, R23, 0x3 ;  /* 0x000000174c1b7211 */ /* 0x000fe200078e18ff */
[----:B------:R-:W-:Y:S01]  /*4cb0*/  FFMA.FTZ R11, R12, R11, -0.24046532809734344482 ;  /* 0xbe763c8b0c0b7423 */ /* 0x000fe2000001000b */
[----:B------:R-:W-:Y:S01]  /*4cc0*/  ISETP.GE.U32.AND P5, PT, R7, 0x7f800000, PT ;  /* 0x7f8000000700780c */ /* 0x000fe20003fa6070 */
[----:B------:R-:W-:Y:S01]  /*4cd0*/  FFMA.FTZ R10, R9, R10, -0.36067417263984680176 ;  /* 0xbeb8aa49090a7423 */ /* 0x000fe2000001000a */
[----:B0-----:R-:W-:Y:S01]  /*4ce0*/  FFMA.FTZ R17, R4, R45, -0.16845393180847167969 ;  /* 0xbe2c7f3004117423 */ /* 0x001fe2000001002d */
[----:B------:R-:W-:-:S02]  /*4cf0*/  IMAD R29, R76, 0x8, R27 ;  /* 0x000000084c1d7824 */ /* 0x000fc400078e021b */
[----:B------:R-:W-:Y:S01]  /*4d00*/  FFMA.FTZ R11, R12, R11, 0.28857114911079406738 ;  /* 0x3e93bf990c0b7423 */ /* 0x000fe2000001000b */
[C---:B------:R-:W-:Y:S01]  /*4d10*/  FFMA.FTZ R10, R9.reuse, R10, 0.48089820146560668945 ;  /* 0x3ef6384a090a7423 */ /* 0x040fe2000001000a */
[----:B------:R-:W-:Y:S01]  /*4d20*/  FFMA.FTZ R17, R4, R17, 0.1716887056827545166 ;  /* 0x3e2fcf2a04117423 */ /* 0x000fe20000010011 */
[----:B------:R-:W-:Y:S01]  /*4d30*/  FFMA.FTZ R19, R16, R45, -0.16845393180847167969 ;  /* 0xbe2c7f3010137423 */ /* 0x000fe2000001002d */
[----:B------:R-:W-:Y:S01]  /*4d40*/  FFMA.FTZ R11, R12, R11, -0.36067417263984680176 ;  /* 0xbeb8aa490c0b7423 */ /* 0x000fe2000001000b */
[----:B------:R-:W-:Y:S01]  /*4d50*/  LEA R31, R76, R29, 0x3 ;  /* 0x0000001d4c1f7211 */ /* 0x000fe200078e18ff */
[----:B------:R-:W-:Y:S01]  /*4d60*/  FFMA.FTZ R17, R4, R17, -0.17900948226451873779 ;  /* 0xbe374e4304117423 */ /* 0x000fe20000010011 */
[----:B------:R-:W-:Y:S01]  /*4d70*/  FFMA.FTZ R10, R9, R10, -0.72134751081466674805 ;  /* 0xbf38aa3b090a7423 */ /* 0x000fe2000001000a */
[----:B------:R-:W-:Y:S01]  /*4d80*/  FFMA.FTZ R11, R12, R11, 0.48089820146560668945 ;  /* 0x3ef6384a0c0b7423 */ /* 0x000fe2000001000b */
[----:B------:R-:W-:Y:S01]  /*4d90*/  FFMA.FTZ R19, R16, R19, 0.1716887056827545166 ;  /* 0x3e2fcf2a10137423 */ /* 0x000fe20000010013 */
[----:B------:R-:W-:Y:S01]  /*4da0*/  FFMA.FTZ R17, R4, R17, 0.20512372255325317383 ;  /* 0x3e520bf404117423 */ /* 0x000fe20000010011 */
[----:B------:R-:W-:-:S02]  /*4db0*/  IMAD R33, R76, 0x8, R31 ;  /* 0x000000084c217824 */ /* 0x000fc400078e021f */
[C---:B------:R-:W-:Y:S01]  /*4dc0*/  FMUL R10, R9.reuse, R10 ;  /* 0x0000000a090a7220 */ /* 0x040fe20000400000 */
[----:B------:R-:W-:Y:S01]  /*4dd0*/  FFMA.FTZ R11, R12, R11, -0.72134751081466674805 ;  /* 0xbf38aa3b0c0b7423 */ /* 0x000fe2000001000b */
[----:B------:R-:W-:Y:S01]  /*4de0*/  FFMA.FTZ R17, R4, R17, -0.24046532809734344482 ;  /* 0xbe763c8b04117423 */ /* 0x000fe20000010011 */
[----:B------:R-:W-:Y:S02]  /*4df0*/  IMAD R35, R76, 0x8, R33 ;  /* 0x000000084c237824 */ /* 0x000fe400078e0221 */
[----:B------:R-:W-:Y:S01]  /*4e00*/  FFMA.FTZ R19, R16, R19, -0.17900948226451873779 ;  /* 0xbe374e4310137423 */ /* 0x000fe20000010013 */
[C---:B------:R-:W-:Y:S01]  /*4e10*/  FMUL R10, R9.reuse, R10 ;  /* 0x0000000a090a7220 */ /* 0x040fe20000400000 */
[----:B------:R-:W-:Y:S01]  /*4e20*/  FFMA.FTZ R17, R4, R17, 0.28857114911079406738 ;  /* 0x3e93bf9904117423 */ /* 0x000fe20000010011 */
[----:B------:R-:W-:Y:S01]  /*4e30*/  FMUL R11, R12, R11 ;  /* 0x0000000b0c0b7220 */ /* 0x000fe20000400000 */
[----:B------:R-:W-:Y:S01]  /*4e40*/  FFMA.FTZ R19, R16, R19, 0.20512372255325317383 ;  /* 0x3e520bf410137423 */ /* 0x000fe20000010013 */
[----:B------:R-:W-:Y:S01]  /*4e50*/  FFMA.FTZ R9, R9, 1.4426950216293334961, R10 ;  /* 0x3fb8aa3b09097823 */ /* 0x000fe2000001000a */
[----:B------:R-:W-:Y:S01]  /*4e60*/  FFMA.FTZ R17, R4, R17, -0.36067417263984680176 ;  /* 0xbeb8aa4904117423 */ /* 0x000fe20000010011 */
[----:B------:R-:W-:Y:S01]  /*4e70*/  LEA R37, R76, R35, 0x3 ;  /* 0x000000234c257211 */ /* 0x000fe200078e18ff */
[----:B------:R-:W-:Y:S01]  /*4e80*/  FMUL R11, R12, R11 ;  /* 0x0000000b0c0b7220 */ /* 0x000fe20000400000 */
[----:B------:R-:W-:Y:S01]  /*4e90*/  FFMA.FTZ R19, R16, R19, -0.24046532809734344482 ;  /* 0xbe763c8b10137423 */ /* 0x000fe20000010013 */
[----:B------:R-:W-:Y:S01]  /*4ea0*/  FFMA.FTZ R17, R4, R17, 0.48089820146560668945 ;  /* 0x3ef6384a04117423 */ /* 0x000fe20000010011 */
[----:B------:R-:W-:Y:S01]  /*4eb0*/  BAR.SYNC.DEFER_BLOCKING 0x0 ;  /* 0x0000000000007b1d */ /* 0x000fe20000010000 */
[----:B------:R-:W-:-:S02]  /*4ec0*/  IMAD R39, R76, 0x8, R37 ;  /* 0x000000084c277824 */ /* 0x000fc400078e0225 */
[----:B------:R-:W-:Y:S01]  /*4ed0*/  FFMA.FTZ R12, R12, 1.4426950216293334961, R11 ;  /* 0x3fb8aa3b0c0c7823 */ /* 0x000fe2000001000b */
[----:B------:R-:W-:Y:S01]  /*4ee0*/  FFMA.FTZ R17, R4, R17, -0.72134751081466674805 ;  /* 0xbf38aa3b04117423 */ /* 0x000fe20000010011 */
[----:B------:R-:W-:Y:S01]  /*4ef0*/  FFMA.FTZ R19, R16, R19, 0.28857114911079406738 ;  /* 0x3e93bf9910137423 */ /* 0x000fe20000010013 */
[----:B------:R-:W-:Y:S02]  /*4f00*/  IMAD R41, R76, 0x8, R39 ;  /* 0x000000084c297824 */ /* 0x000fe400078e0227 */
[----:B------:R-:W-:Y:S01]  /*4f10*/  FADD R72, R13, R12 ;  /* 0x0000000c0d487221 */ /* 0x000fe20000000000 */
[----:B------:R-:W-:Y:S01]  /*4f20*/  FMUL R17, R4, R17 ;  /* 0x0000001104117220 */ /* 0x000fe20000400000 */
[----:B------:R-:W-:Y:S01]  /*4f30*/  FFMA.FTZ R19, R16, R19, -0.36067417263984680176 ;  /* 0xbeb8aa4910137423 */ /* 0x000fe20000010013 */
[----:B------:R-:W-:Y:S01]  /*4f40*/  IMAD R43, R76, 0x8, R41 ;  /* 0x000000084c2b7824 */ /* 0x000fe200078e0229 */
[----:B------:R-:W-:Y:S01]  /*4f50*/  FSETP.NEU.AND P2, PT, R67, RZ, PT ;  /* 0x000000ff4300720b */ /* 0x000fe20003f4d000 */
[----:B------:R-:W-:Y:S01]  /*4f60*/  FMUL R17, R4, R17 ;  /* 0x0000001104117220 */ /* 0x000fe20000400000 */
[----:B------:R-:W-:Y:S01]  /*4f70*/  FFMA.FTZ R19, R16, R19, 0.48089820146560668945 ;  /* 0x3ef6384a10137423 */ /* 0x000fe20000010013 */
[----:B------:R-:W-:Y:S01]  /*4f80*/  @P6 IMAD.MOV.U32 R12, RZ, RZ, 0x7f800000 ;  /* 0x7f800000ff0c6424 */ /* 0x000fe200078e00ff */
[----:B------:R-:W-:Y:S01]  /*4f90*/  LEA R45, R76, R43, 0x3 ;  /* 0x0000002b4c2d7211 */ /* 0x000fe200078e18ff */
[----:B------:R-:W-:Y:S01]  /*4fa0*/  FFMA.FTZ R10, R4, 1.4426950216293334961, R17 ;  /* 0x3fb8aa3b040a7823 */ /* 0x000fe20000010011 */
[----:B------:R-:W-:Y:S01]  /*4fb0*/  FADD R4, R8, R9 ;  /* 0x0000000908047221 */ /* 0x000fe20000000000 */
[----:B------:R-:W-:-:S02]  /*4fc0*/  @P0 IMAD.MOV.U32 R8, RZ, RZ, 0x7f800000 ;  /* 0x7f800000ff080424 */ /* 0x000fc400078e00ff */
[----:B------:R-:W-:Y:S01]  /*4fd0*/  FFMA.FTZ R19, R16, R19, -0.72134751081466674805 ;  /* 0xbf38aa3b10137423 */ /* 0x000fe20000010013 */
[----:B------:R-:W-:Y:S01]  /*4fe0*/  FADD R73, R15, R10 ;  /* 0x0000000a0f497221 */ /* 0x000fe20000000000 */
[----:B------:R-:W-:Y:S01]  /*4ff0*/  @P4 IMAD.MOV.U32 R9, RZ, RZ, 0x7f800000 ;  /* 0x7f800000ff094424 */ /* 0x000fe200078e00ff */
[----:B------:R-:W0:Y:S01]  /*5000*/  LDC.64 R10, c[0x0][0x398] ;  /* 0x0000e600ff0a7b82 */ /* 0x000e220000000a00 */
[----:B------:R-:W-:Y:S01]  /*5010*/  @P0 FFMA.FTZ R4, R56, R8, +INF ;  /* 0x7f80000038040423 */ /* 0x000fe20000010008 */
[----:B------:R-:W-:Y:S02]  /*5020*/  IMAD R8, R0, UR5, RZ ;  /* 0x0000000500087c24 */ /* 0x000fe4000f8e02ff */
[----:B------:R-:W-:Y:S01]  /*5030*/  FMUL R19, R16, R19 ;  /* 0x0000001310137220 */ /* 0x000fe20000400000 */
[----:B------:R-:W-:Y:S02]  /*5040*/  IMAD R47, R76, 0x8, R45 ;  /* 0x000000084c2f7824 */ /* 0x000fe400078e022d */
[----:B------:R-:W-:Y:S01]  /*5050*/  @P4 FFMA.FTZ R73, R58, R9, +INF ;  /* 0x7f8000003a494423 */ /* 0x000fe20000010009 */
[----:B------:R-:W-:-:S02]  /*5060*/  IMAD.SHL.U32 R9, R8, 0x2, RZ ;  /* 0x0000000208097824 */ /* 0x000fc400078e00ff */
[----:B------:R-:W-:Y:S01]  /*5070*/  FMUL R19, R16, R19 ;  /* 0x0000001310137220 */ /* 0x000fe20000400000 */
[----:B------:R-:W-:Y:S01]  /*5080*/  IMAD R49, R76, 0x8, R47 ;  /* 0x000000084c317824 */ /* 0x000fe200078e022f */
[----:B------:R-:W-:Y:S01]  /*5090*/  UIMAD.WIDE UR4, UR4, 0x2, URZ ;  /* 0x00000002040478a5 */ /* 0x000fe2000f8e02ff */
[----:B------:R-:W-:Y:S01]  /*50a0*/  @P6 FFMA.FTZ R72, R67, R12, +INF ;  /* 0x7f80000043486423 */ /* 0x000fe2000001000c */
[----:B------:R-:W-:-:S04]  /*50b0*/  IMAD.HI R8, R8, 0x2, RZ ;  /* 0x0000000208087827 */ /* 0x000fc800078e02ff */
[----:B------:R-:W-:Y:S01]  /*50c0*/  FFMA.FTZ R19, R16, 1.4426950216293334961, R19 ;  /* 0x3fb8aa3b10137823 */ /* 0x000fe20000010013 */
[----:B------:R-:W1:Y:S01]  /*50d0*/  LDS.64 R78, [R3+UR6] ;  /* 0x00000006034e7984 */ /* 0x000e620008000a00 */
[----:B------:R-:W-:Y:S01]  /*50e0*/  FSETP.NEU.AND P3, PT, R56, RZ, PT ;  /* 0x000000ff3800720b */ /* 0x000fe20003f6d000 */
[----:B------:R-:W-:Y:S02]  /*50f0*/  IMAD R51, R76, 0x8, R49 ;  /* 0x000000084c337824 */ /* 0x000fe400078e0231 */
[----:B------:R-:W-:Y:S01]  /*5100*/  FADD R74, R14, R19 ;  /* 0x000000130e4a7221 */ /* 0x000fe20000000000 */
[----:B------:R-:W-:Y:S01]  /*5110*/  @P5 IMAD.MOV.U32 R12, RZ, RZ, 0x7f800000 ;  /* 0x7f800000ff0c5424 */ /* 0x000fe200078e00ff */
[----:B------:R-:W2:Y:S01]  /*5120*/  LDS.64 R80, [R3+UR6+0x200] ;  /* 0x0002000603507984 */ /* 0x000ea20008000a00 */
[----:B------:R-:W-:Y:S01]  /*5130*/  FSETP.NEU.AND P0, PT, R58, RZ, PT ;  /* 0x000000ff3a00720b */ /* 0x000fe20003f0d000 */
[----:B------:R-:W3:Y:S01]  /*5140*/  LDCU UR4, c[0x0][0x3ec] ;  /* 0x00007d80ff0477ac */ /* 0x000ee20008000800 */
[----:B------:R-:W-:Y:S01]  /*5150*/  LEA R53, R76, R51, 0x3 ;  /* 0x000000334c357211 */ /* 0x000fe200078e18ff */
[----:B------:R-:W-:Y:S01]  /*5160*/  @P5 FFMA.FTZ R74, R7, R12, +INF ;  /* 0x7f800000074a5423 */ /* 0x000fe2000001000c */
[----:B------:R-:W4:Y:S01]  /*5170*/  LDS.64 R82, [R3+UR6+0x400] ;  /* 0x0004000603527984 */ /* 0x000f220008000a00 */
[----:B0-----:R-:W-:-:S02]  /*5180*/  IADD3 R70, P4, P6, R9, UR8, R10 ;  /* 0x0000000809467c10 */ /* 0x001fc4000fe9e00a */
[----:B------:R-:W-:Y:S01]  /*5190*/  IMAD R55, R76, 0x8, R53 ;  /* 0x000000084c377824 */ /* 0x000fe200078e0235 */
[----:B------:R-:W0:Y:S01]  /*51a0*/  LDS.64 R84, [R3+UR6+0x600] ;  /* 0x0006000603547984 */ /* 0x000e220008000a00 */
[----:B------:R-:W-:Y:S02]  /*51b0*/  IADD3.X R94, PT, PT, R8, UR5, R11, P4, P6 ;  /* 0x00000005085e7c10 */ /* 0x000fe4000a7ec40b */
[-C--:B------:R-:W-:Y:S01]  /*51c0*/  LEA R8, P6, R20, R70.reuse, 0x1 ;  /* 0x0000004614087211 */ /* 0x080fe200078c08ff */
[----:B------:R-:W-:Y:S01]  /*51d0*/  IMAD R57, R76, 0x8, R55 ;  /* 0x000000084c397824 */ /* 0x000fe200078e0237 */
[-C--:B------:R-:W-:Y:S01]  /*51e0*/  LEA R12, P4, R21, R70.reuse, 0x1 ;  /* 0x00000046150c7211 */ /* 0x080fe200078808ff */
[----:B------:R-:W5:Y:S01]  /*51f0*/  LDS.64 R86, [R3+UR6+0x800] ;  /* 0x0008000603567984 */ /* 0x000f620008000a00 */
[----:B------:R-:W-:Y:S01]  /*5200*/  LEA R10, P5, R22, R70, 0x1 ;  /* 0x00000046160a7211 */ /* 0x000fe200078a08ff */
[----:B------:R-:W-:Y:S01]  /*5210*/  IMAD R59, R76, 0x8, R57 ;  /* 0x000000084c3b7824 */ /* 0x000fe200078e0239 */
[----:B------:R-:W-:Y:S01]  /*5220*/  LEA.HI.X.SX32 R9, R20, R94, 0x1, P6 ;  /* 0x0000005e14097211 */ /* 0x000fe200030f0eff */
[----:B------:R-:W5:Y:S01]  /*5230*/  LDS.64 R88, [R3+UR6+0xa00] ;  /* 0x000a000603587984 */ /* 0x000f620008000a00 */
[----:B------:R-:W-:Y:S01]  /*5240*/  LEA R14, P6, R25, R70, 0x1 ;  /* 0x00000046190e7211 */ /* 0x000fe200078c08ff */
[----:B---3--:R-:W-:Y:S01]  /*5250*/  UIMAD UR4, UR7, UR4, URZ ;  /* 0x00000004070472a4 */ /* 0x008fe2000f8e02ff */
[----:B------:R-:W-:Y:S01]  /*5260*/  LEA.HI.X.SX32 R13, R21, R94, 0x1, P4 ;  /* 0x0000005e150d7211 */ /* 0x000fe200020f0eff */
[----:B------:R-:W3:Y:S01]  /*5270*/  LDS.64 R90, [R3+UR6+0xc00] ;  /* 0x000c0006035a7984 */ /* 0x000ee20008000a00 */
[----:B------:R-:W-:Y:S01]  /*5280*/  LEA R18, P4, R24, R70, 0x1 ;  /* 0x0000004618127211 */ /* 0x000fe200078808ff */
[----:B------:R-:W-:Y:S01]  /*5290*/  USHF.L.U32 UR7, UR4, 0x2, URZ ;  /* 0x0000000204077899 */ /* 0x000fe200080006ff */
[----:B------:R-:W-:Y:S01]  /*52a0*/  LEA.HI.X.SX32 R11, R22, R94, 0x1, P5 ;  /* 0x0000005e160b7211 */ /* 0x000fe200028f0eff */
[----:B------:R-:W3:Y:S01]  /*52b0*/  LDS.64 R92, [R3+UR6+0xe00] ;  /* 0x000e0006035c7984 */ /* 0x000ee20008000a00 */
[----:B------:R-:W-:Y:S01]  /*52c0*/  LEA R16, P5, R26, R70, 0x1 ;  /* 0x000000461a107211 */ /* 0x000fe200078a08ff */
[----:B------:R-:W-:Y:S01]  /*52d0*/  UIMAD.WIDE UR4, UR4, 0x4, URZ ;  /* 0x00000004040478a5 */ /* 0x000fe2000f8e02ff */
[----:B------:R-:W-:-:S02]  /*52e0*/  LEA.HI.X.SX32 R15, R25, R94, 0x1, P6 ;  /* 0x0000005e190f7211 */ /* 0x000fc400030f0eff */
[----:B------:R-:W-:Y:S02]  /*52f0*/  LEA R20, P6, R23, R70, 0x1 ;  /* 0x0000004617147211 */ /* 0x000fe400078c08ff */
[----:B------:R-:W-:Y:S01]  /*5300*/  LEA.HI.X.SX32 R19, R24, R94, 0x1, P4 ;  /* 0x0000005e18137211 */ /* 0x000fe200020f0eff */
[----:B-1----:R-:W-:Y:S01]  /*5310*/  STG.E.U16 desc[UR10][R8.64], R78 ;  /* 0x0000004e08007986 */ /* 0x002fe2000c10150a */
[----:B------:R-:W-:Y:S02]  /*5320*/  LEA R24, P4, R29, R70, 0x1 ;  /* 0x000000461d187211 */ /* 0x000fe400078808ff */
[----:B------:R-:W-:Y:S02]  /*5330*/  LEA.HI.X.SX32 R17, R26, R94, 0x1, P5 ;  /* 0x0000005e1a117211 */ /* 0x000fe400028f0eff */
[----:B------:R-:W-:Y:S01]  /*5340*/  LEA R22, P5, R27, R70, 0x1 ;  /* 0x000000461b167211 */ /* 0x000fe200078a08ff */
[----:B--2---:R-:W-:Y:S01]  /*5350*/  STG.E.U16 desc[UR10][R10.64], R80 ;  /* 0x000000500a007986 */ /* 0x004fe2000c10150a */
[----:B------:R-:W-:-:S02]  /*5360*/  LEA.HI.X.SX32 R21, R23, R94, 0x1, P6 ;  /* 0x0000005e17157211 */ /* 0x000fc400030f0eff */
[----:B------:R-:W-:Y:S01]  /*5370*/  LEA R26, P6, R31, R70, 0x1 ;  /* 0x000000461f1a7211 */ /* 0x000fe200078c08ff */
[----:B----4-:R1:W-:Y:S01]  /*5380*/  STG.E.U16 desc[UR10][R12.64], R82 ;  /* 0x000000520c007986 */ /* 0x0103e2000c10150a */
[----:B------:R-:W-:Y:S02]  /*5390*/  LEA.HI.X.SX32 R25, R29, R94, 0x1, P4 ;  /* 0x0000005e1d197211 */ /* 0x000fe400020f0eff */
[----:B------:R-:W-:Y:S01]  /*53a0*/  LEA R30, P4, R35, R70, 0x1 ;  /* 0x00000046231e7211 */ /* 0x000fe200078808ff */
[----:B0-----:R0:W-:Y:S01]  /*53b0*/  STG.E.U16 desc[UR10][R14.64], R84 ;  /* 0x000000540e007986 */ /* 0x0011e2000c10150a */
[C---:B------:R-:W-:Y:S02]  /*53c0*/  LEA R61, R76.reuse, R59, 0x3 ;  /* 0x0000003b4c3d7211 */ /* 0x040fe400078e18ff */
[----:B------:R-:W-:Y:S02]  /*53d0*/  LEA.HI.X.SX32 R23, R27, R94, 0x1, P5 ;  /* 0x0000005e1b177211 */ /* 0x000fe400028f0eff */
[----:B------:R-:W-:Y:S01]  /*53e0*/  LEA R28, P5, R33, R70, 0x1 ;  /* 0x00000046211c7211 */ /* 0x000fe200078a08ff */
[----:B------:R-:W-:Y:S01]  /*53f0*/  IMAD R63, R76, 0x8, R61 ;  /* 0x000000084c3f7824 */ /* 0x000fe200078e023d */
[----:B------:R-:W-:Y:S01]  /*5400*/  LEA.HI.X.SX32 R27, R31, R94, 0x1, P6 ;  /* 0x0000005e1f1b7211 */ /* 0x000fe200030f0eff */
[----:B-----5:R2:W-:Y:S01]  /*5410*/  STG.E.U16 desc[UR10][R16.64], R86 ;  /* 0x0000005610007986 */ /* 0x0205e2000c10150a */
[----:B------:R-:W-:-:S02]  /*5420*/  LEA R32, P6, R37, R70, 0x1 ;  /* 0x0000004625207211 */ /* 0x000fc400078c08ff */
[----:B------:R-:W-:Y:S01]  /*5430*/  LEA.HI.X.SX32 R31, R35, R94, 0x1, P4 ;  /* 0x0000005e231f7211 */ /* 0x000fe200020f0eff */
[----:B------:R4:W-:Y:S01]  /*5440*/  STG.E.U16 desc[UR10][R18.64], R88 ;  /* 0x0000005812007986 */ /* 0x0009e2000c10150a */
[----:B------:R-:W-:Y:S02]  /*5450*/  LEA R36, P4, R41, R70, 0x1 ;  /* 0x0000004629247211 */ /* 0x000fe400078808ff */
[----:B------:R-:W-:Y:S01]  /*5460*/  LEA.HI.X.SX32 R29, R33, R94, 0x1, P5 ;  /* 0x0000005e211d7211 */ /* 0x000fe200028f0eff */
[----:B---3--:R-:W-:Y:S01]  /*5470*/  STG.E.U16 desc[UR10][R20.64], R90 ;  /* 0x0000005a14007986 */ /* 0x008fe2000c10150a */
[----:B------:R-:W-:Y:S02]  /*5480*/  LEA R34, P5, R39, R70, 0x1 ;  /* 0x0000004627227211 */ /* 0x000fe400078a08ff */
[----:B------:R-:W-:Y:S01]  /*5490*/  LEA.HI.X.SX32 R33, R37, R94, 0x1, P6 ;  /* 0x0000005e25217211 */ /* 0x000fe200030f0eff */
[----:B------:R-:W-:Y:S01]  /*54a0*/  STG.E.U16 desc[UR10][R22.64], R92 ;  /* 0x0000005c16007986 */ /* 0x000fe2000c10150a */
[----:B------:R-:W-:-:S02]  /*54b0*/  LEA R38, P6, R43, R70, 0x1 ;  /* 0x000000462b267211 */ /* 0x000fc400078c08ff */
[----:B------:R-:W-:Y:S02]  /*54c0*/  LEA.HI.X.SX32 R37, R41, R94, 0x1, P4 ;  /* 0x0000005e29257211 */ /* 0x000fe400020f0eff */
[----:B------:R-:W-:Y:S02]  /*54d0*/  LEA R42, P4, R47, R70, 0x1 ;  /* 0x000000462f2a7211 */ /* 0x000fe400078808ff */
[C---:B------:R-:W-:Y:S02]  /*54e0*/  LEA R65, R76.reuse, R63, 0x3 ;  /* 0x0000003f4c417211 */ /* 0x040fe400078e18ff */
[----:B------:R-:W-:Y:S02]  /*54f0*/  LEA.HI.X.SX32 R35, R39, R94, 0x1, P5 ;  /* 0x0000005e27237211 */ /* 0x000fe400028f0eff */
[----:B------:R-:W-:Y:S01]  /*5500*/  LEA R40, P5, R45, R70, 0x1 ;  /* 0x000000462d287211 */ /* 0x000fe200078a08ff */
[----:B------:R-:W-:Y:S01]  /*5510*/  IMAD R67, R76, 0x8, R65 ;  /* 0x000000084c437824 */ /* 0x000fe200078e0241 */
[----:B------:R-:W-:-:S02]  /*5520*/  LEA.HI.X.SX32 R39, R43, R94, 0x1, P6 ;  /* 0x0000005e2b277211 */ /* 0x000fc400030f0eff */
[----:B------:R-:W-:Y:S02]  /*5530*/  LEA R44, P6, R49, R70, 0x1 ;  /* 0x00000046312c7211 */ /* 0x000fe400078c08ff */
[----:B------:R-:W-:Y:S02]  /*5540*/  LEA.HI.X.SX32 R43, R47, R94, 0x1, P4 ;  /* 0x0000005e2f2b7211 */ /* 0x000fe400020f0eff */
[----:B------:R-:W-:Y:S02]  /*5550*/  LEA R48, P4, R53, R70, 0x1 ;  /* 0x0000004635307211 */ /* 0x000fe400078808ff */
[----:B------:R-:W-:Y:S02]  /*5560*/  LEA.HI.X.SX32 R41, R45, R94, 0x1, P5 ;  /* 0x0000005e2d297211 */ /* 0x000fe400028f0eff */
[----:B------:R-:W-:Y:S02]  /*5570*/  LEA R46, P5, R51, R70, 0x1 ;  /* 0x00000046332e7211 */ /* 0x000fe400078a08ff */
[----:B------:R-:W-:-:S02]  /*5580*/  LEA.HI.X.SX32 R45, R49, R94, 0x1, P6 ;  /* 0x0000005e312d7211 */ /* 0x000fc400030f0eff */
[----:B------:R-:W-:Y:S02]  /*5590*/  LEA R50, P6, R55, R70, 0x1 ;  /* 0x0000004637327211 */ /* 0x000fe400078c08ff */
[----:B------:R-:W-:Y:S02]  /*55a0*/  LEA.HI.X.SX32 R49, R53, R94, 0x1, P4 ;  /* 0x0000005e35317211 */ /* 0x000fe400020f0eff */
[----:B------:R-:W-:Y:S02]  /*55b0*/  LEA R54, P4, R59, R70, 0x1 ;  /* 0x000000463b367211 */ /* 0x000fe400078808ff */
[----:B------:R-:W-:Y:S02]  /*55c0*/  LEA R69, R76, R67, 0x3 ;  /* 0x000000434c457211 */ /* 0x000fe400078e18ff */
[----:B------:R-:W-:Y:S02]  /*55d0*/  LEA.HI.X.SX32 R47, R51, R94, 0x1, P5 ;  /* 0x0000005e332f7211 */ /* 0x000fe400028f0eff */
[----:B------:R-:W-:-:S02]  /*55e0*/  LEA R52, P5, R57, R70, 0x1 ;  /* 0x0000004639347211 */ /* 0x000fc400078a08ff */
[----:B------:R-:W-:Y:S02]  /*55f0*/  LEA.HI.X.SX32 R51, R55, R94, 0x1, P6 ;  /* 0x0000005e37337211 */ /* 0x000fe400030f0eff */
[----:B------:R-:W-:Y:S02]  /*5600*/  LEA R56, P6, R61, R70, 0x1 ;  /* 0x000000463d387211 */ /* 0x000fe400078c08ff */
[----:B------:R-:W-:Y:S02]  /*5610*/  LEA.HI.X.SX32 R55, R59, R94, 0x1, P4 ;  /* 0x0000005e3b377211 */ /* 0x000fe400020f0eff */
[----:B------:R-:W-:Y:S02]  /*5620*/  LEA R60, P4, R65, R70, 0x1 ;  /* 0x00000046413c7211 */ /* 0x000fe400078808ff */
[----:B------:R-:W-:Y:S02]  /*5630*/  LEA R71, R76, R69, 0x3 ;  /* 0x000000454c477211 */ /* 0x000fe400078e18ff */
[----:B------:R-:W-:-:S02]  /*5640*/  LEA.HI.X.SX32 R53, R57, R94, 0x1, P5 ;  /* 0x0000005e39357211 */ /* 0x000fc400028f0eff */
[----:B------:R-:W-:Y:S01]  /*5650*/  LEA R58, P5, R63, R70, 0x1 ;  /* 0x000000463f3a7211 */ /* 0x000fe200078a08ff */
[C---:B------:R-:W-:Y:S01]  /*5660*/  IMAD R75, R76.reuse, 0x8, R71 ;  /* 0x000000084c4b7824 */ /* 0x040fe200078e0247 */
[----:B------:R-:W-:Y:S02]  /*5670*/  LEA.HI.X.SX32 R57, R61, R94, 0x1, P6 ;  /* 0x0000005e3d397211 */ /* 0x000fe400030f0eff */
[----:B------:R-:W-:Y:S01]  /*5680*/  LEA R62, P6, R67, R70, 0x1 ;  /* 0x00000046433e7211 */ /* 0x000fe200078c08ff */
[----:B------:R-:W-:Y:S01]  /*5690*/  IMAD R76, R76, 0x8, R75 ;  /* 0x000000084c4c7824 */ /* 0x000fe200078e024b */
[----:B------:R-:W-:Y:S02]  /*56a0*/  LEA.HI.X.SX32 R61, R65, R94, 0x1, P4 ;  /* 0x0000005e413d7211 */ /* 0x000fe400020f0eff */
[----:B------:R-:W-:Y:S02]  /*56b0*/  LEA R66, P4, R71, R70, 0x1 ;  /* 0x0000004647427211 */ /* 0x000fe400078808ff */
[----:B------:R-:W-:-:S02]  /*56c0*/  LEA.HI.X.SX32 R59, R63, R94, 0x1, P5 ;  /* 0x0000005e3f3b7211 */ /* 0x000fc400028f0eff */
[-C--:B------:R-:W-:Y:S02]  /*56d0*/  LEA.HI.X.SX32 R63, R67, R94.reuse, 0x1, P6 ;  /* 0x0000005e433f7211 */ /* 0x080fe400030f0eff */
[----:B------:R-:W-:Y:S02]  /*56e0*/  LEA.HI.X.SX32 R67, R71, R94, 0x1, P4 ;  /* 0x0000005e47437211 */ /* 0x000fe400020f0eff */
[----:B------:R-:W-:Y:S02]  /*56f0*/  PRMT R3, R78, 0x7632, R3 ;  /* 0x000076324e037816 */ /* 0x000fe40000000003 */
[----:B------:R-:W-:Y:S02]  /*5700*/  FSETP.NEU.AND P4, PT, R7, RZ, PT ;  /* 0x000000ff0700720b */ /* 0x000fe40003f8d000 */
[----:B-1----:R-:W-:Y:S01]  /*5710*/  PRMT R13, R80, 0x7632, R13 ;  /* 0x00007632500d7816 */ /* 0x002fe2000000000d */
[----:B------:R-:W-:Y:S01]  /*5720*/  STG.E.U16 desc[UR10][R24.64], R3 ;  /* 0x0000000318007986 */ /* 0x000fe2000c10150a */
[----:B------:R-:W-:-:S02]  /*5730*/  PRMT R7, R82, 0x7632, R7 ;  /* 0x0000763252077816 */ /* 0x000fc40000000007 */
[----:B0-----:R-:W-:Y:S01]  /*5740*/  PRMT R15, R84, 0x7632, R15 ;  /* 0x00007632540f7816 */ /* 0x001fe2000000000f */
[----:B------:R0:W-:Y:S01]  /*5750*/  STG.E.U16 desc[UR10][R26.64], R13 ;  /* 0x0000000d1a007986 */ /* 0x0001e2000c10150a */
[----:B--2---:R-:W-:Y:S02]  /*5760*/  PRMT R16, R86, 0x7632, R16 ;  /* 0x0000763256107816 */ /* 0x004fe40000000010 */
[----:B------:R-:W-:Y:S01]  /*5770*/  PRMT R17, R88, 0x7632, R17 ;  /* 0x0000763258117816 */ /* 0x000fe20000000011 */
[----:B------:R1:W-:Y:S01]  /*5780*/  STG.E.U16 desc[UR10][R28.64], R7 ;  /* 0x000000071c007986 */ /* 0x0003e2000c10150a */
[----:B----4-:R-:W-:Y:S02]  /*5790*/  PRMT R18, R90, 0x7632, R18 ;  /* 0x000076325a127816 */ /* 0x010fe40000000012 */
[----:B------:R-:W-:Y:S01]  /*57a0*/  PRMT R19, R92, 0x7632, R19 ;  /* 0x000076325c137816 */ /* 0x000fe20000000013 */
[----:B------:R2:W-:Y:S01]  /*57b0*/  STG.E.U16 desc[UR10][R30.64], R15 ;  /* 0x0000000f1e007986 */ /* 0x0005e2000c10150a */
[----:B------:R-:W-:-:S02]  /*57c0*/  LEA R64, P5, R69, R70, 0x1 ;  /* 0x0000004645407211 */ /* 0x000fc400078a08ff */
[----:B------:R-:W-:Y:S01]  /*57d0*/  PRMT R8, R79, 0x7632, R8 ;  /* 0x000076324f087816 */ /* 0x000fe20000000008 */
[----:B------:R3:W-:Y:S01]  /*57e0*/  STG.E.U16 desc[UR10][R32.64], R16 ;  /* 0x0000001020007986 */ /* 0x0007e2000c10150a */
[----:B------:R-:W-:Y:S01]  /*57f0*/  LEA R68, P6, R75, R70, 0x1 ;  /* 0x000000464b447211 */ /* 0x000fe200078c08ff */
[----:B0-----:R-:W0:Y:S01]  /*5800*/  LDC.64 R12, c[0x0][0x3a0] ;  /* 0x0000e800ff0c7b82 */ /* 0x001e220000000a00 */
[----:B------:R-:W-:Y:S01]  /*5810*/  LEA.HI.X.SX32 R65, R69, R94, 0x1, P5 ;  /* 0x0000005e45417211 */ /* 0x000fe200028f0eff */
[----:B------:R4:W-:Y:S01]  /*5820*/  STG.E.U16 desc[UR10][R34.64], R17 ;  /* 0x0000001122007986 */ /* 0x0009e2000c10150a */
[----:B-1----:R-:W-:Y:S02]  /*5830*/  PRMT R29, R81, 0x7632, R29 ;  /* 0x00007632511d7816 */ /* 0x002fe4000000001d */
[----:B------:R-:W-:Y:S01]  /*5840*/  LEA R70, P5, R76, R70, 0x1 ;  /* 0x000000464c467211 */ /* 0x000fe200078a08ff */
[----:B------:R-:W-:Y:S01]  /*5850*/  STG.E.U16 desc[UR10][R36.64], R18 ;  /* 0x0000001224007986 */ /* 0x000fe2000c10150a */
[----:B--2---:R-:W-:-:S02]  /*5860*/  PRMT R30, R83, 0x7632, R30 ;  /* 0x00007632531e7816 */ /* 0x004fc4000000001e */
[----:B------:R-:W-:Y:S01]  /*5870*/  PRMT R31, R85, 0x7632, R31 ;  /* 0x00007632551f7816 */ /* 0x000fe2000000001f */
[----:B------:R-:W-:Y:S01]  /*5880*/  STG.E.U16 desc[UR10][R38.64], R19 ;  /* 0x0000001326007986 */ /* 0x000fe2000c10150a */
[----:B---3--:R-:W-:Y:S02]  /*5890*/  PRMT R32, R87, 0x7632, R32 ;  /* 0x0000763257207816 */ /* 0x008fe40000000020 */
[----:B------:R-:W-:Y:S01]  /*58a0*/  PRMT R33, R89, 0x7632, R33 ;  /* 0x0000763259217816 */ /* 0x000fe20000000021 */
[----:B------:R-:W-:Y:S01]  /*58b0*/  STG.E.U16 desc[UR10][R40.64], R79 ;  /* 0x0000004f28007986 */ /* 0x000fe2000c10150a */
[-C--:B------:R-:W-:Y:S02]  /*58c0*/  LEA.HI.X.SX32 R69, R75, R94.reuse, 0x1, P6 ;  /* 0x0000005e4b457211 */ /* 0x080fe400030f0eff */
[----:B----4-:R-:W-:Y:S01]  /*58d0*/  PRMT R34, R91, 0x7632, R34 ;  /* 0x000076325b227816 */ /* 0x010fe20000000022 */
[----:B------:R-:W-:Y:S01]  /*58e0*/  STG.E.U16 desc[UR10][R42.64], R81 ;  /* 0x000000512a007986 */ /* 0x000fe2000c10150a */
[----:B------:R-:W-:-:S02]  /*58f0*/  LEA.HI.X.SX32 R71, R76, R94, 0x1, P5 ;  /* 0x0000005e4c477211 */ /* 0x000fc400028f0eff */
[----:B------:R-:W-:Y:S01]  /*5900*/  PRMT R35, R93, 0x7632, R35 ;  /* 0x000076325d237816 */ /* 0x000fe20000000023 */
[----:B------:R-:W-:Y:S01]  /*5910*/  STG.E.U16 desc[UR10][R44.64], R83 ;  /* 0x000000532c007986 */ /* 0x000fe2000c10150a */
[----:B------:R-:W-:Y:S02]  /*5920*/  FSEL R3, R4, -INF , P3 ;  /* 0xff80000004037808 */ /* 0x000fe40001800000 */
[----:B------:R-:W-:Y:S01]  /*5930*/  FSEL R72, R72, -INF , P2 ;  /* 0xff80000048487808 */ /* 0x000fe20001000000 */
[----:B------:R-:W-:Y:S01]  /*5940*/  STG.E.U16 desc[UR10][R46.64], R85 ;  /* 0x000000552e007986 */ /* 0x000fe2000c10150a */
[----:B------:R-:W-:Y:S02]  /*5950*/  FSEL R73, R73, -INF , P0 ;  /* 0xff80000049497808 */ /* 0x000fe40000000000 */
[----:B------:R-:W-:Y:S01]  /*5960*/  SHF.L.U32 R2, R2, 0x2, RZ ;  /* 0x0000000202027819 */ /* 0x000fe200000006ff */
[----:B------:R-:W-:Y:S01]  /*5970*/  STG.E.U16 desc[UR10][R48.64], R87 ;  /* 0x0000005730007986 */ /* 0x000fe2000c10150a */
[----:B------:R-:W-:Y:S01]  /*5980*/  FFMA R9, R72, 0.69314718246459960938, R5 ;  /* 0x3f31721848097823 */ /* 0x000fe20000000005 */
[----:B------:R-:W-:Y:S01]  /*5990*/  FFMA R10, R73, 0.69314718246459960938, R216 ;  /* 0x3f317218490a7823 */ /* 0x000fe200000000d8 */
[----:B------:R-:W-:Y:S01]  /*59a0*/  LOP3.LUT R4, R2, 0x70, RZ, 0xc0, !PT ;  /* 0x0000007002047812 */ /* 0x000fe200078ec0ff */
[----:B------:R-:W-:Y:S04]  /*59b0*/  STG.E.U16 desc[UR10][R50.64], R89 ;  /* 0x0000005932007986 */ /* 0x000fe8000c10150a */
[----:B------:R-:W-:Y:S04]  /*59c0*/  STG.E.U16 desc[UR10][R52.64], R91 ;  /* 0x0000005b34007986 */ /* 0x000fe8000c10150a */
[----:B------:R-:W-:Y:S04]  /*59d0*/  STG.E.U16 desc[UR10][R54.64], R93 ;  /* 0x0000005d36007986 */ /* 0x000fe8000c10150a */
[----:B------:R1:W-:Y:S04]  /*59e0*/  STG.E.U16 desc[UR10][R56.64], R8 ;  /* 0x0000000838007986 */ /* 0x0003e8000c10150a */
[----:B------:R2:W-:Y:S04]  /*59f0*/  STG.E.U16 desc[UR10][R58.64], R29 ;  /* 0x0000001d3a007986 */ /* 0x0005e8000c10150a */
[----:B------:R2:W-:Y:S04]  /*5a00*/  STG.E.U16 desc[UR10][R60.64], R30 ;  /* 0x0000001e3c007986 */ /* 0x0005e8000c10150a */
[----:B------:R2:W-:Y:S01]  /*5a10*/  STG.E.U16 desc[UR10][R62.64], R31 ;  /* 0x0000001f3e007986 */ /* 0x0005e2000c10150a */
[----:B-1----:R-:W-:Y:S01]  /*5a20*/  FFMA R8, R3, 0.69314718246459960938, R138 ;  /* 0x3f31721803087823 */ /* 0x002fe2000000008a */
[----:B------:R-:W-:-:S02]  /*5a30*/  FSEL R3, R74, -INF , P4 ;  /* 0xff8000004a037808 */ /* 0x000fc40002000000 */
[----:B------:R2:W-:Y:S03]  /*5a40*/  STG.E.U16 desc[UR10][R64.64], R32 ;  /* 0x0000002040007986 */ /* 0x0005e6000c10150a */
[----:B------:R-:W-:Y:S01]  /*5a50*/  FFMA R11, R3, 0.69314718246459960938, R218 ;  /* 0x3f317218030b7823 */ /* 0x000fe200000000da */
[----:B------:R2:W-:Y:S01]  /*5a60*/  STG.E.U16 desc[UR10][R66.64], R33 ;  /* 0x0000002142007986 */ /* 0x0005e2000c10150a */
[C---:B------:R-:W-:Y:S02]  /*5a70*/  IMAD.SHL.U32 R3, R0.reuse, 0x4, RZ ;  /* 0x0000000400037824 */ /* 0x040fe400078e00ff */
[----:B------:R-:W-:Y:S01]  /*5a80*/  IMAD.HI R0, R0, 0x4, RZ ;  /* 0x0000000400007827 */ /* 0x000fe200078e02ff */
[----:B------:R2:W-:Y:S02]  /*5a90*/  STG.E.U16 desc[UR10][R68.64], R34 ;  /* 0x0000002244007986 */ /* 0x0005e4000c10150a */
[----:B0-----:R-:W-:-:S02]  /*5aa0*/  IADD3 R2, P0, P2, R3, UR7, R12 ;  /* 0x0000000703027c10 */ /* 0x001fc4000fa1e00c */
[----:B------:R2:W-:Y:S02]  /*5ab0*/  STG.E.U16 desc[UR10][R70.64], R35 ;  /* 0x0000002346007986 */ /* 0x0005e4000c10150a */
[----:B------:R-:W-:Y:S01]  /*5ac0*/  IADD3.X R3, PT, PT, R0, UR5, R13, P0, P2 ;  /* 0x0000000500037c10 */ /* 0x000fe200087e440d */
[----:B------:R-:W-:Y:S06]  /*5ad0*/  BAR.SYNC.DEFER_BLOCKING 0x0 ;  /* 0x0000000000007b1d */ /* 0x000fec0000010000 */
[----:B------:R2:W-:Y:S02]  /*5ae0*/  STS.128 [R4+UR6], R8 ;  /* 0x0000000804007988 */ /* 0x0005e40008000c06 */
[----:B------:R-:W-:Y:S06]  /*5af0*/  BAR.SYNC.DEFER_BLOCKING 0x0 ;  /* 0x0000000000007b1d */ /* 0x000fec0000010000 */
[----:B------:R-:W-:Y:S05]  /*5b00*/  @P1 EXIT ;  /* 0x000000000000194d */ /* 0x000fea0003800000 */
[----:B------:R-:W0:Y:S04]  /*5b10*/  LDS R5, [R6] ;  /* 0x0000000006057984 */ /* 0x000e280000000800 */
[----:B0-----:R-:W-:Y:S01]  /*5b20*/  STG.E desc[UR10][R2.64], R5 ;  /* 0x0000000502007986 */ /* 0x001fe2000c10190a */
[----:B------:R-:W-:Y:S05]  /*5b30*/  EXIT ;  /* 0x000000000000794d */ /* 0x000fea0003800000 */
.L_x_2:
[----:B------:R-:W-:-:S00]  /*5b40*/  BRA `(.L_x_2) ;  /* 0xfffffffc00fc7947 */ /* 0x000fc0000383ffff */
[----:B------:R-:W-:-:S00]  /*5b50*/  NOP ;  /* 0x0000000000007918 */ /* 0x000fc00000000000 */
        /* <DEDUP_REMOVED lines=10> */
.L_x_3:


//--------------------- .nv.global.init           --------------------------
	.section	.nv.global.init,"aw",@progbits
.nv.global.init:
	.type		_$_str,@object
	.size		_$_str,(.L_0 - _$_str)
_$_str:
        /*0000*/ 	.byte	0x5f, 0x5f, 0x43, 0x55, 0x44, 0x41, 0x5f, 0x46, 0x54, 0x5a, 0x00
.L_0:


//--------------------- .nv.shared.attn_fwd       --------------------------
	.section	.nv.shared.attn_fwd,"aw",@nobits
	.sectionflags	@""
	.align	16
	.zero		1024


//--------------------- .nv.shared.reserved.0     --------------------------
	.section	.nv.shared.reserved.0,"aw",@nobits
	.weak		__nv_reservedSMEM_offset_0_alias
	.size		__nv_reservedSMEM_offset_0_alias, 0, 64
	.other		__nv_reservedSMEM_offset_0_alias,@"STO_CUDA_RESERVED_SHARED STV_DEFAULT"
__nv_reservedSMEM_offset_0_alias:
	.zero		0
	.zero		64


//--------------------- .nv.constant0.attn_fwd    --------------------------
	.section	.nv.constant0.attn_fwd,"a",@progbits
	.sectionflags	@""
	.align	4
.nv.constant0.attn_fwd:
	.zero		1032


//--------------------- SYMBOLS --------------------------

	.type		.nv.reservedSmem.offset0,@object
	.size		.nv.reservedSmem.offset0,0x4
	.type		.nv.reservedSmem.cap,@object
	.size		.nv.reservedSmem.cap,0x4
